// auto-generated by cutlass_sweep.gemm — config: {"arch": "sm_90", "cluster_m": 2, "cluster_n": 1, "dtype": "bf16", "dtype_b": "bf16", "layout": "nt", "stages": 0, "tile_k": 128, "tile_m": 256, "tile_n": 128}
#include "cutlass/cutlass.h"
#include "cutlass/gemm/collective/collective_builder.hpp"
#include "cutlass/gemm/device/gemm_universal_adapter.h"
#include "cutlass/gemm/kernel/gemm_universal.hpp"
#include "cutlass/epilogue/collective/collective_builder.hpp"

using ElemA = cutlass::bfloat16_t;
using ElemB = cutlass::bfloat16_t;
using ElemCD = cutlass::bfloat16_t;
using Acc  = float;
using TileShape    = cute::Shape<cute::_256, cute::_128, cute::_128>;
using ClusterShape = cute::Shape<cute::_2, cute::_1, cute::_1>;

using CollectiveEpilogue = typename cutlass::epilogue::collective::CollectiveBuilder<
    cutlass::arch::Sm90, cutlass::arch::OpClassTensorOp,
    TileShape, ClusterShape,
    cutlass::epilogue::collective::EpilogueTileAuto,
    Acc, Acc,
    ElemCD, cutlass::layout::RowMajor, 128 / cutlass::sizeof_bits<ElemCD>::value,
    ElemCD, cutlass::layout::RowMajor, 128 / cutlass::sizeof_bits<ElemCD>::value,
    cutlass::epilogue::collective::EpilogueScheduleAuto
  >::CollectiveOp;

using CollectiveMainloop = typename cutlass::gemm::collective::CollectiveBuilder<
    cutlass::arch::Sm90, cutlass::arch::OpClassTensorOp,
    ElemA, cutlass::layout::RowMajor, 128 / cutlass::sizeof_bits<ElemA>::value,
    ElemB, cutlass::layout::ColumnMajor, 128 / cutlass::sizeof_bits<ElemB>::value,
    Acc,
    TileShape, ClusterShape,
    cutlass::gemm::collective::StageCountAutoCarveout<static_cast<int>(sizeof(typename CollectiveEpilogue::SharedStorage))>,
    cutlass::gemm::collective::KernelScheduleAuto
  >::CollectiveOp;

using GemmKernel = cutlass::gemm::kernel::GemmUniversal<
    cute::Shape<int,int,int,int>,
    CollectiveMainloop,
    CollectiveEpilogue
>;
using Gemm = cutlass::gemm::device::GemmUniversalAdapter<GemmKernel>;

// Force the device kernel symbol into the cubin without needing a host main.
auto* _anchor = &cutlass::device_kernel<GemmKernel>;


// ===== COMPILED SASS (sm_90a) =====

	.target	sm_90a

	.elftype	@"ET_EXEC"


//--------------------- .note.nv.tkinfo           --------------------------
	.section	.note.nv.tkinfo,"",@"SHT_NOTE"
	.sectionflags	@"SHF_NOTE_NV_TKINFO"
	.tkinfo
        /*0018*/ 	.word	0x00000002
        /*0030*/ 	.string	""
        /*0030*/ 	.string	"ptxas"
        /*0030*/ 	.string	"Cuda compilation tools, release 13.0, V13.0.88"
        /*0030*/ 	.string	"Build cuda_13.0.r13.0/compiler.36424714_0"
        /*0030*/ 	.string	"-arch sm_90a -m 64 "



//--------------------- .note.nv.cuinfo           --------------------------
	.section	.note.nv.cuinfo,"",@"SHT_NOTE"
	.sectionflags	@"SHF_NOTE_NV_CUINFO"
        /*0018*/ 	.short	0x0002
        /*001a*/ 	.short	0x005a
        /*001c*/ 	.short	0x0082
	.zero		2


//--------------------- .nv.info                  --------------------------
	.section	.nv.info,"",@"SHT_CUDA_INFO"
	.align	4


	//----- nvinfo : EIATTR_REGCOUNT
	.align		4
        /*0000*/ 	.byte	0x04, 0x2f
        /*0002*/ 	.short	(.L_15 - .L_14)
	.align		4
.L_14:
        /*0004*/ 	.word	index@(_ZN7cutlass13device_kernelINS_4gemm6kernel13GemmUniversalIN4cute5tupleIJiiiiEEENS1_10collective13CollectiveMmaINS1_34MainloopSm90TmaGmmaWarpSpecializedILi2ENS5_IJNS4_1CILi2EEENSA_ILi1EEESC_EEENS1_35KernelTmaWarpSpecializedCooperativeEEENS5_IJNSA_ILi256EEENSA_ILi128EEESH_EEENS_10bfloat16_tENS5_IJlSC_lEEESJ_SK_NS4_8TiledMMAINS4_8MMA_AtomIJNS4_4SM904GMMA28MMA_64x128x16_F32BF16BF16_SSILNSO_5MajorE0ELSQ_0ELNSO_7ScaleInE1ELSR_1EEEEEENS4_6LayoutISD_NS5_IJSC_NSA_ILi0EEESV_EEEEENS5_IJNS4_10UnderscoreESY_SY_EEEEENS4_13SM90_TMA_LOADENS4_14ComposedLayoutINS4_7SwizzleILi3ELi4ELi3EEENS4_18smem_ptr_flag_bitsILi16EEENSU_INS5_IJNSA_ILi8EEENSA_ILi64EEEEEENS5_IJS18_SC_EEEEEEEvNS4_8identityENS4_23SM90_TMA_LOAD_MULTICASTES1C_vS1D_EENS_8epilogue10collective6detail29Sm90TmaWarpSpecializedAdapterINS1H_15DefaultEpilogueISJ_SK_SK_NS1G_6thread17LinearCombinationISJ_Li1EffLNS1L_9ScaleType4KindE0ELNS_15FloatRoundStyleE2ESJ_EENS1_15EpilogueDefaultEEEEEvvEEEEvNT_6ParamsE)
        /*0008*/ 	.word	0x000000a8


	//----- nvinfo : EIATTR_FRAME_SIZE
	.align		4
.L_15:
        /*000c*/ 	.byte	0x04, 0x11
        /*000e*/ 	.short	(.L_17 - .L_16)
	.align		4
.L_16:
        /*0010*/ 	.word	index@(_ZN7cutlass13device_kernelINS_4gemm6kernel13GemmUniversalIN4cute5tupleIJiiiiEEENS1_10collective13CollectiveMmaINS1_34MainloopSm90TmaGmmaWarpSpecializedILi2ENS5_IJNS4_1CILi2EEENSA_ILi1EEESC_EEENS1_35KernelTmaWarpSpecializedCooperativeEEENS5_IJNSA_ILi256EEENSA_ILi128EEESH_EEENS_10bfloat16_tENS5_IJlSC_lEEESJ_SK_NS4_8TiledMMAINS4_8MMA_AtomIJNS4_4SM904GMMA28MMA_64x128x16_F32BF16BF16_SSILNSO_5MajorE0ELSQ_0ELNSO_7ScaleInE1ELSR_1EEEEEENS4_6LayoutISD_NS5_IJSC_NSA_ILi0EEESV_EEEEENS5_IJNS4_10UnderscoreESY_SY_EEEEENS4_13SM90_TMA_LOADENS4_14ComposedLayoutINS4_7SwizzleILi3ELi4ELi3EEENS4_18smem_ptr_flag_bitsILi16EEENSU_INS5_IJNSA_ILi8EEENSA_ILi64EEEEEENS5_IJS18_SC_EEEEEEEvNS4_8identityENS4_23SM90_TMA_LOAD_MULTICASTES1C_vS1D_EENS_8epilogue10collective6detail29Sm90TmaWarpSpecializedAdapterINS1H_15DefaultEpilogueISJ_SK_SK_NS1G_6thread17LinearCombinationISJ_Li1EffLNS1L_9ScaleType4KindE0ELNS_15FloatRoundStyleE2ESJ_EENS1_15EpilogueDefaultEEEEEvvEEEEvNT_6ParamsE)
        /*0014*/ 	.word	0x00000000


	//----- nvinfo : EIATTR_MIN_STACK_SIZE
	.align		4
.L_17:
        /*0018*/ 	.byte	0x04, 0x12
        /*001a*/ 	.short	(.L_19 - .L_18)
	.align		4
.L_18:
        /*001c*/ 	.word	index@(_ZN7cutlass13device_kernelINS_4gemm6kernel13GemmUniversalIN4cute5tupleIJiiiiEEENS1_10collective13CollectiveMmaINS1_34MainloopSm90TmaGmmaWarpSpecializedILi2ENS5_IJNS4_1CILi2EEENSA_ILi1EEESC_EEENS1_35KernelTmaWarpSpecializedCooperativeEEENS5_IJNSA_ILi256EEENSA_ILi128EEESH_EEENS_10bfloat16_tENS5_IJlSC_lEEESJ_SK_NS4_8TiledMMAINS4_8MMA_AtomIJNS4_4SM904GMMA28MMA_64x128x16_F32BF16BF16_SSILNSO_5MajorE0ELSQ_0ELNSO_7ScaleInE1ELSR_1EEEEEENS4_6LayoutISD_NS5_IJSC_NSA_ILi0EEESV_EEEEENS5_IJNS4_10UnderscoreESY_SY_EEEEENS4_13SM90_TMA_LOADENS4_14ComposedLayoutINS4_7SwizzleILi3ELi4ELi3EEENS4_18smem_ptr_flag_bitsILi16EEENSU_INS5_IJNSA_ILi8EEENSA_ILi64EEEEEENS5_IJS18_SC_EEEEEEEvNS4_8identityENS4_23SM90_TMA_LOAD_MULTICASTES1C_vS1D_EENS_8epilogue10collective6detail29Sm90TmaWarpSpecializedAdapterINS1H_15DefaultEpilogueISJ_SK_SK_NS1G_6thread17LinearCombinationISJ_Li1EffLNS1L_9ScaleType4KindE0ELNS_15FloatRoundStyleE2ESJ_EENS1_15EpilogueDefaultEEEEEvvEEEEvNT_6ParamsE)
        /*0020*/ 	.word	0x00000000
.L_19:


//--------------------- .nv.compat                --------------------------
	.section	.nv.compat,"",@"SHT_CUDA_COMPAT_INFO"
	.align	4
        /*0000*/ 	.byte	0x02, 0x09, 0x01, 0x00, 0x02, 0x02, 0x04, 0x00, 0x02, 0x05, 0x05, 0x00, 0x03, 0x07, 0x01, 0x01
        /*0010*/ 	.byte	0x02, 0x03, 0x01, 0x00, 0x02, 0x06, 0x01, 0x00, 0x04, 0x0b, 0x08, 0x00, 0x00, 0x00, 0x00, 0x00
        /*0020*/ 	.byte	0x00, 0x00, 0x00, 0x00


//--------------------- .nv.info._ZN7cutlass13device_kernelINS_4gemm6kernel13GemmUniversalIN4cute5tupleIJiiiiEEENS1_10collective13CollectiveMmaINS1_34MainloopSm90TmaGmmaWarpSpecializedILi2ENS5_IJNS4_1CILi2EEENSA_ILi1EEESC_EEENS1_35KernelTmaWarpSpecializedCooperativeEEENS5_IJNSA_ILi256EEENSA_ILi128EEESH_EEENS_10bfloat16_tENS5_IJlSC_lEEESJ_SK_NS4_8TiledMMAINS4_8MMA_AtomIJNS4_4SM904GMMA28MMA_64x128x16_F32BF16BF16_SSILNSO_5MajorE0ELSQ_0ELNSO_7ScaleInE1ELSR_1EEEEEENS4_6LayoutISD_NS5_IJSC_NSA_ILi0EEESV_EEEEENS5_IJNS4_10UnderscoreESY_SY_EEEEENS4_13SM90_TMA_LOADENS4_14ComposedLayoutINS4_7SwizzleILi3ELi4ELi3EEENS4_18smem_ptr_flag_bitsILi16EEENSU_INS5_IJNSA_ILi8EEENSA_ILi64EEEEEENS5_IJS18_SC_EEEEEEEvNS4_8identityENS4_23SM90_TMA_LOAD_MULTICASTES1C_vS1D_EENS_8epilogue10collective6detail29Sm90TmaWarpSpecializedAdapterINS1H_15DefaultEpilogueISJ_SK_SK_NS1G_6thread17LinearCombinationISJ_Li1EffLNS1L_9ScaleType4KindE0ELNS_15FloatRoundStyleE2ESJ_EENS1_15EpilogueDefaultEEEEEvvEEEEvNT_6ParamsE --------------------------
	.section	.nv.info._ZN7cutlass13device_kernelINS_4gemm6kernel13GemmUniversalIN4cute5tupleIJiiiiEEENS1_10collective13CollectiveMmaINS1_34MainloopSm90TmaGmmaWarpSpecializedILi2ENS5_IJNS4_1CILi2EEENSA_ILi1EEESC_EEENS1_35KernelTmaWarpSpecializedCooperativeEEENS5_IJNSA_ILi256EEENSA_ILi128EEESH_EEENS_10bfloat16_tENS5_IJlSC_lEEESJ_SK_NS4_8TiledMMAINS4_8MMA_AtomIJNS4_4SM904GMMA28MMA_64x128x16_F32BF16BF16_SSILNSO_5MajorE0ELSQ_0ELNSO_7ScaleInE1ELSR_1EEEEEENS4_6LayoutISD_NS5_IJSC_NSA_ILi0EEESV_EEEEENS5_IJNS4_10UnderscoreESY_SY_EEEEENS4_13SM90_TMA_LOADENS4_14ComposedLayoutINS4_7SwizzleILi3ELi4ELi3EEENS4_18smem_ptr_flag_bitsILi16EEENSU_INS5_IJNSA_ILi8EEENSA_ILi64EEEEEENS5_IJS18_SC_EEEEEEEvNS4_8identityENS4_23SM90_TMA_LOAD_MULTICASTES1C_vS1D_EENS_8epilogue10collective6detail29Sm90TmaWarpSpecializedAdapterINS1H_15DefaultEpilogueISJ_SK_SK_NS1G_6thread17LinearCombinationISJ_Li1EffLNS1L_9ScaleType4KindE0ELNS_15FloatRoundStyleE2ESJ_EENS1_15EpilogueDefaultEEEEEvvEEEEvNT_6ParamsE,"",@"SHT_CUDA_INFO"
	.sectionflags	@""
	.align	4


	//----- nvinfo : EIATTR_CUDA_API_VERSION
	.align		4
        /*0000*/ 	.byte	0x04, 0x37
        /*0002*/ 	.short	(.L_21 - .L_20)
.L_20:
        /*0004*/ 	.word	0x00000082


	//----- nvinfo : EIATTR_KPARAM_INFO
	.align		4
.L_21:
        /*0008*/ 	.byte	0x04, 0x17
        /*000a*/ 	.short	(.L_23 - .L_22)
.L_22:
        /*000c*/ 	.word	0x00000000
        /*0010*/ 	.short	0x0000
        /*0012*/ 	.short	0x0070
        /*0014*/ 	.byte	0x00, 0xf0, 0x01, 0x10


	//----- nvinfo : EIATTR_SPARSE_MMA_MASK
	.align		4
.L_23:
        /*0018*/ 	.byte	0x03, 0x50
        /*001a*/ 	.short	0x0000


	//----- nvinfo : EIATTR_MAXREG_COUNT
	.align		4
        /*001c*/ 	.byte	0x03, 0x1b
        /*001e*/ 	.short	0x00a8


	//----- nvinfo : EIATTR_NUM_BARRIERS
	.align		4
        /*0020*/ 	.byte	0x02, 0x4c
        /*0022*/ 	.byte	0x01
	.zero		1


	//----- nvinfo : EIATTR_EXTERNS
	.align		4
        /*0024*/ 	.byte	0x04, 0x0f
        /*0026*/ 	.short	(.L_25 - .L_24)


	//   ....[0]....
	.align		4
.L_24:
        /*0028*/ 	.word	index@(__assertfail)


	//----- nvinfo : EIATTR_MERCURY_ISA_VERSION
	.align		4
.L_25:
        /*002c*/ 	.byte	0x03, 0x5f
        /*002e*/ 	.short	0x0101


	//----- nvinfo : EIATTR_INT_WARP_WIDE_INSTR_OFFSETS
	.align		4
        /*0030*/ 	.byte	0x04, 0x31
        /*0032*/ 	.short	(.L_27 - .L_26)


	//   ....[0]....
.L_26:
        /*0034*/ 	.word	0x00000440


	//   ....[1]....
        /*0038*/ 	.word	0x00000470


	//   ....[2]....
        /*003c*/ 	.word	0x00000630


	//   ....[3]....
        /*0040*/ 	.word	0x00002520


	//----- nvinfo : EIATTR_COOP_GROUP_MASK_REGIDS
	.align		4
.L_27:
        /*0044*/ 	.byte	0x04, 0x29
        /*0046*/ 	.short	(.L_29 - .L_28)


	//   ....[0]....
.L_28:
        /*0048*/ 	.word	0xffffffff


	//   ....[1]....
        /*004c*/ 	.word	0xffffffff


	//   ....[2]....
        /*0050*/ 	.word	0xffffffff


	//   ....[3]....
        /*0054*/ 	.word	0xffffffff


	//   ....[4]....
        /*0058*/ 	.word	0xffffffff


	//   ....[5]....
        /*005c*/ 	.word	0xffffffff


	//----- nvinfo : EIATTR_COOP_GROUP_INSTR_OFFSETS
	.align		4
.L_29:
        /*0060*/ 	.byte	0x04, 0x28
        /*0062*/ 	.short	(.L_31 - .L_30)


	//   ....[0]....
.L_30:
        /*0064*/ 	.word	0x00000060


	//   ....[1]....
        /*0068*/ 	.word	0x00000070


	//   ....[2]....
        /*006c*/ 	.word	0x00000130


	//   ....[3]....
        /*0070*/ 	.word	0x00000290


	//   ....[4]....
        /*0074*/ 	.word	0x000007b0


	//   ....[5]....
        /*0078*/ 	.word	0x00001200


	//----- nvinfo : EIATTR_REG_RECONFIG
	.align		4
.L_31:
        /*007c*/ 	.byte	0x01, 0x54
	.zero		2


	//----- nvinfo : EIATTR_SYSCALL_OFFSETS
	.align		4
        /*0080*/ 	.byte	0x04, 0x46
        /*0082*/ 	.short	(.L_33 - .L_32)


	//   ....[0]....
.L_32:
        /*0084*/ 	.word	0x000013c0


	//----- nvinfo : EIATTR_MBARRIER_INSTR_OFFSETS
	.align		4
.L_33:
        /*0088*/ 	.byte	0x04, 0x39
        /*008a*/ 	.short	(.L_35 - .L_34)


	//   ....[0]....
.L_34:
        /*008c*/ 	.word	0x00000230
        /*0090*/ 	.word	0x000000ff
        /*0094*/ 	.word	0x00000000
        /*0098*/ 	.short	0x0100
        /*009a*/ 	.byte	0x08
	.zero		1


	//   ....[1]....
        /*009c*/ 	.word	0x00000240
        /*00a0*/ 	.word	0x000000ff
        /*00a4*/ 	.word	0x00000010
        /*00a8*/ 	.short	0x0100
        /*00aa*/ 	.byte	0x08
	.zero		1


	//   ....[2]....
        /*00ac*/ 	.word	0x00000250
        /*00b0*/ 	.word	0x000000ff
        /*00b4*/ 	.word	0x00000008
        /*00b8*/ 	.short	0x0100
        /*00ba*/ 	.byte	0x08
	.zero		1


	//   ....[3]....
        /*00bc*/ 	.word	0x00000260
        /*00c0*/ 	.word	0x000000ff
        /*00c4*/ 	.word	0x00000018
        /*00c8*/ 	.short	0x0100
        /*00ca*/ 	.byte	0x08
	.zero		1


	//   ....[4]....
        /*00cc*/ 	.word	0x000006b0
        /*00d0*/ 	.word	0x000000ff
        /*00d4*/ 	.word	0x00000030
        /*00d8*/ 	.short	0x0100
        /*00da*/ 	.byte	0x06
	.zero		1


	//   ....[5]....
        /*00dc*/ 	.word	0x00000740
        /*00e0*/ 	.word	0x000000ff
        /*00e4*/ 	.word	0x00000038
        /*00e8*/ 	.short	0x0100
        /*00ea*/ 	.byte	0x06
	.zero		1


	//   ....[6]....
        /*00ec*/ 	.word	0x00001480
        /*00f0*/ 	.word	0x00000003
        /*00f4*/ 	.word	0x00000000
        /*00f8*/ 	.short	0x010a
        /*00fa*/ 	.byte	0x3f
	.zero		1


	//   ....[7]....
        /*00fc*/ 	.word	0x000014c0
        /*0100*/ 	.word	0x00000003
        /*0104*/ 	.word	0x00000000
        /*0108*/ 	.short	0x010a
        /*010a*/ 	.byte	0x3f
	.zero		1


	//   ....[8]....
        /*010c*/ 	.word	0x00001ce0
        /*0110*/ 	.word	0x00000005
        /*0114*/ 	.word	0x00000000
        /*0118*/ 	.short	0x010a
        /*011a*/ 	.byte	0x3f
	.zero		1


	//   ....[9]....
        /*011c*/ 	.word	0x00001d20
        /*0120*/ 	.word	0x00000005
        /*0124*/ 	.word	0x00000000
        /*0128*/ 	.short	0x010a
        /*012a*/ 	.byte	0x3f
	.zero		1


	//   ....[10]....
        /*012c*/ 	.word	0x000023c0
        /*0130*/ 	.word	0x00000005
        /*0134*/ 	.word	0x00000000
        /*0138*/ 	.short	0x0101
        /*013a*/ 	.byte	0x3f
	.zero		1


	//   ....[11]....
        /*013c*/ 	.word	0x000025a0
        /*0140*/ 	.word	0x00000003
        /*0144*/ 	.word	0x00000000
        /*0148*/ 	.short	0x0101
        /*014a*/ 	.byte	0x3f
	.zero		1


	//   ....[12]....
        /*014c*/ 	.word	0x0000bdd0
        /*0150*/ 	.word	0x00000014
        /*0154*/ 	.word	0x00000010
        /*0158*/ 	.short	0x010a
        /*015a*/ 	.byte	0x3f
	.zero		1


	//   ....[13]....
        /*015c*/ 	.word	0x0000c250
        /*0160*/ 	.word	0x00000005
        /*0164*/ 	.word	0x00000038
        /*0168*/ 	.short	0x0101
        /*016a*/ 	.byte	0x3f
	.zero		1


	//   ....[14]....
        /*016c*/ 	.word	0x0000c970
        /*0170*/ 	.word	0x00000007
        /*0174*/ 	.word	0x00000000
        /*0178*/ 	.short	0x010a
        /*017a*/ 	.byte	0x3f
	.zero		1


	//   ....[15]....
        /*017c*/ 	.word	0x0000c9f0
        /*0180*/ 	.word	0x00000003
        /*0184*/ 	.word	0x00000000
        /*0188*/ 	.short	0x010a
        /*018a*/ 	.byte	0x3f
	.zero		1


	//   ....[16]....
        /*018c*/ 	.word	0x0000ca50
        /*0190*/ 	.word	0x00000003
        /*0194*/ 	.word	0x00000000
        /*0198*/ 	.short	0x010a
        /*019a*/ 	.byte	0x3f
	.zero		1


	//   ....[17]....
        /*019c*/ 	.word	0x0000caa0
        /*01a0*/ 	.word	0x00000005
        /*01a4*/ 	.word	0x00000000
        /*01a8*/ 	.short	0x010a
        /*01aa*/ 	.byte	0x3f
	.zero		1


	//   ....[18]....
        /*01ac*/ 	.word	0x0000cb70
        /*01b0*/ 	.word	0x00000014
        /*01b4*/ 	.word	0x00000010
        /*01b8*/ 	.short	0x010a
        /*01ba*/ 	.byte	0x3f
	.zero		1


	//   ....[19]....
        /*01bc*/ 	.word	0x0000cc40
        /*01c0*/ 	.word	0x00000007
        /*01c4*/ 	.word	0x00000000
        /*01c8*/ 	.short	0x010a
        /*01ca*/ 	.byte	0x3f
	.zero		1


	//----- nvinfo : EIATTR_NUM_MBARRIERS
	.align		4
.L_35:
        /*01cc*/ 	.byte	0x03, 0x38
        /*01ce*/ 	.short	0x0006


	//----- nvinfo : EIATTR_EXIT_INSTR_OFFSETS
	.align		4
        /*01d0*/ 	.byte	0x04, 0x1c
        /*01d2*/ 	.short	(.L_37 - .L_36)


	//   ....[0]....
.L_36:
        /*01d4*/ 	.word	0x00000910


	//   ....[1]....
        /*01d8*/ 	.word	0x00001130


	//   ....[2]....
        /*01dc*/ 	.word	0x0000b4e0


	//   ....[3]....
        /*01e0*/ 	.word	0x0000ba40


	//   ....[4]....
        /*01e4*/ 	.word	0x0000ca40


	//----- nvinfo : EIATTR_MAX_THREADS
	.align		4
.L_37:
        /*01e8*/ 	.byte	0x04, 0x05
        /*01ea*/ 	.short	(.L_39 - .L_38)
.L_38:
        /*01ec*/ 	.word	0x00000180
        /*01f0*/ 	.word	0x00000001
        /*01f4*/ 	.word	0x00000001


	//----- nvinfo : EIATTR_CRS_STACK_SIZE
	.align		4
.L_39:
        /*01f8*/ 	.byte	0x04, 0x1e
        /*01fa*/ 	.short	(.L_41 - .L_40)
.L_40:
        /*01fc*/ 	.word	0x00000000


	//----- nvinfo : EIATTR_CBANK_PARAM_SIZE
	.align		4
.L_41:
        /*0200*/ 	.byte	0x03, 0x19
        /*0202*/ 	.short	0x0470


	//----- nvinfo : EIATTR_PARAM_CBANK
	.align		4
        /*0204*/ 	.byte	0x04, 0x0a
        /*0206*/ 	.short	(.L_43 - .L_42)
	.align		4
.L_42:
        /*0208*/ 	.word	index@(.nv.constant0._ZN7cutlass13device_kernelINS_4gemm6kernel13GemmUniversalIN4cute5tupleIJiiiiEEENS1_10collective13CollectiveMmaINS1_34MainloopSm90TmaGmmaWarpSpecializedILi2ENS5_IJNS4_1CILi2EEENSA_ILi1EEESC_EEENS1_35KernelTmaWarpSpecializedCooperativeEEENS5_IJNSA_ILi256EEENSA_ILi128EEESH_EEENS_10bfloat16_tENS5_IJlSC_lEEESJ_SK_NS4_8TiledMMAINS4_8MMA_AtomIJNS4_4SM904GMMA28MMA_64x128x16_F32BF16BF16_SSILNSO_5MajorE0ELSQ_0ELNSO_7ScaleInE1ELSR_1EEEEEENS4_6LayoutISD_NS5_IJSC_NSA_ILi0EEESV_EEEEENS5_IJNS4_10UnderscoreESY_SY_EEEEENS4_13SM90_TMA_LOADENS4_14ComposedLayoutINS4_7SwizzleILi3ELi4ELi3EEENS4_18smem_ptr_flag_bitsILi16EEENSU_INS5_IJNSA_ILi8EEENSA_ILi64EEEEEENS5_IJS18_SC_EEEEEEEvNS4_8identityENS4_23SM90_TMA_LOAD_MULTICASTES1C_vS1D_EENS_8epilogue10collective6detail29Sm90TmaWarpSpecializedAdapterINS1H_15DefaultEpilogueISJ_SK_SK_NS1G_6thread17LinearCombinationISJ_Li1EffLNS1L_9ScaleType4KindE0ELNS_15FloatRoundStyleE2ESJ_EENS1_15EpilogueDefaultEEEEEvvEEEEvNT_6ParamsE)
        /*020c*/ 	.short	0x0210
        /*020e*/ 	.short	0x0470


	//----- nvinfo : EIATTR_SW_WAR
	.align		4
.L_43:
        /*0210*/ 	.byte	0x04, 0x36
        /*0212*/ 	.short	(.L_45 - .L_44)
.L_44:
        /*0214*/ 	.word	0x00000008
.L_45:


//--------------------- .nv.callgraph             --------------------------
	.section	.nv.callgraph,"",@"SHT_CUDA_CALLGRAPH"
	.align	4
	.sectionentsize	8
	.align		4
        /*0000*/ 	.word	0x00000000
	.align		4
        /*0004*/ 	.word	0xffffffff
	.align		4
        /*0008*/ 	.word	index@(_ZN7cutlass13device_kernelINS_4gemm6kernel13GemmUniversalIN4cute5tupleIJiiiiEEENS1_10collective13CollectiveMmaINS1_34MainloopSm90TmaGmmaWarpSpecializedILi2ENS5_IJNS4_1CILi2EEENSA_ILi1EEESC_EEENS1_35KernelTmaWarpSpecializedCooperativeEEENS5_IJNSA_ILi256EEENSA_ILi128EEESH_EEENS_10bfloat16_tENS5_IJlSC_lEEESJ_SK_NS4_8TiledMMAINS4_8MMA_AtomIJNS4_4SM904GMMA28MMA_64x128x16_F32BF16BF16_SSILNSO_5MajorE0ELSQ_0ELNSO_7ScaleInE1ELSR_1EEEEEENS4_6LayoutISD_NS5_IJSC_NSA_ILi0EEESV_EEEEENS5_IJNS4_10UnderscoreESY_SY_EEEEENS4_13SM90_TMA_LOADENS4_14ComposedLayoutINS4_7SwizzleILi3ELi4ELi3EEENS4_18smem_ptr_flag_bitsILi16EEENSU_INS5_IJNSA_ILi8EEENSA_ILi64EEEEEENS5_IJS18_SC_EEEEEEEvNS4_8identityENS4_23SM90_TMA_LOAD_MULTICASTES1C_vS1D_EENS_8epilogue10collective6detail29Sm90TmaWarpSpecializedAdapterINS1H_15DefaultEpilogueISJ_SK_SK_NS1G_6thread17LinearCombinationISJ_Li1EffLNS1L_9ScaleType4KindE0ELNS_15FloatRoundStyleE2ESJ_EENS1_15EpilogueDefaultEEEEEvvEEEEvNT_6ParamsE)
	.align		4
        /*000c*/ 	.word	index@(__assertfail)
	.align		4
        /*0010*/ 	.word	0x00000000
	.align		4
        /*0014*/ 	.word	0xfffffffe
	.align		4
        /*0018*/ 	.word	0x00000000
	.align		4
        /*001c*/ 	.word	0xfffffffd
	.align		4
        /*0020*/ 	.word	0x00000000
	.align		4
        /*0024*/ 	.word	0xfffffffc


//--------------------- .nv.constant4             --------------------------
	.section	.nv.constant4,"a",@progbits
	.align	8
	.align		8
.nv.constant4:
        /*0000*/ 	.dword	__assertfail
	.align		8
        /*0008*/ 	.dword	__unnamed_1
	.align		8
        /*0010*/ 	.dword	_ZN40_INTERNAL_fff4a3f8_4_k_cu_5cfd613a_274154cuda3std3__45__cpo5beginE
	.align		8
        /*0018*/ 	.dword	_ZN40_INTERNAL_fff4a3f8_4_k_cu_5cfd613a_274154cuda3std3__45__cpo3endE
	.align		8
        /*0020*/ 	.dword	_ZN40_INTERNAL_fff4a3f8_4_k_cu_5cfd613a_274154cuda3std3__45__cpo6cbeginE
	.align		8
        /*0028*/ 	.dword	_ZN40_INTERNAL_fff4a3f8_4_k_cu_5cfd613a_274154cuda3std3__45__cpo4cendE
	.align		8
        /*0030*/ 	.dword	_ZN40_INTERNAL_fff4a3f8_4_k_cu_5cfd613a_274154cuda3std3__442_GLOBAL__N__fff4a3f8_4_k_cu_5cfd613a_274156ignoreE
	.align		8
        /*0038*/ 	.dword	_ZN40_INTERNAL_fff4a3f8_4_k_cu_5cfd613a_274154cuda3std3__419piecewise_constructE
	.align		8
        /*0040*/ 	.dword	_ZN40_INTERNAL_fff4a3f8_4_k_cu_5cfd613a_274154cuda3std3__48in_placeE
	.align		8
        /*0048*/ 	.dword	_ZN40_INTERNAL_fff4a3f8_4_k_cu_5cfd613a_274154cuda3std6ranges3__45__cpo4swapE
	.align		8
        /*0050*/ 	.dword	_ZN40_INTERNAL_fff4a3f8_4_k_cu_5cfd613a_274154cuda3std6ranges3__45__cpo9iter_moveE
	.align		8
        /*0058*/ 	.dword	_ZN40_INTERNAL_fff4a3f8_4_k_cu_5cfd613a_274154cute7productE
	.align		8
        /*0060*/ 	.dword	_ZN40_INTERNAL_fff4a3f8_4_k_cu_5cfd613a_274154cute1_E
	.align		8
        /*0068*/ 	.dword	$str$22
	.align		8
        /*0070*/ 	.dword	$str$23


//--------------------- .text._ZN7cutlass13device_kernelINS_4gemm6kernel13GemmUniversalIN4cute5tupleIJiiiiEEENS1_10collective13CollectiveMmaINS1_34MainloopSm90TmaGmmaWarpSpecializedILi2ENS5_IJNS4_1CILi2EEENSA_ILi1EEESC_EEENS1_35KernelTmaWarpSpecializedCooperativeEEENS5_IJNSA_ILi256EEENSA_ILi128EEESH_EEENS_10bfloat16_tENS5_IJlSC_lEEESJ_SK_NS4_8TiledMMAINS4_8MMA_AtomIJNS4_4SM904GMMA28MMA_64x128x16_F32BF16BF16_SSILNSO_5MajorE0ELSQ_0ELNSO_7ScaleInE1ELSR_1EEEEEENS4_6LayoutISD_NS5_IJSC_NSA_ILi0EEESV_EEEEENS5_IJNS4_10UnderscoreESY_SY_EEEEENS4_13SM90_TMA_LOADENS4_14ComposedLayoutINS4_7SwizzleILi3ELi4ELi3EEENS4_18smem_ptr_flag_bitsILi16EEENSU_INS5_IJNSA_ILi8EEENSA_ILi64EEEEEENS5_IJS18_SC_EEEEEEEvNS4_8identityENS4_23SM90_TMA_LOAD_MULTICASTES1C_vS1D_EENS_8epilogue10collective6detail29Sm90TmaWarpSpecializedAdapterINS1H_15DefaultEpilogueISJ_SK_SK_NS1G_6thread17LinearCombinationISJ_Li1EffLNS1L_9ScaleType4KindE0ELNS_15FloatRoundStyleE2ESJ_EENS1_15EpilogueDefaultEEEEEvvEEEEvNT_6ParamsE --------------------------
	.section	.text._ZN7cutlass13device_kernelINS_4gemm6kernel13GemmUniversalIN4cute5tupleIJiiiiEEENS1_10collective13CollectiveMmaINS1_34MainloopSm90TmaGmmaWarpSpecializedILi2ENS5_IJNS4_1CILi2EEENSA_ILi1EEESC_EEENS1_35KernelTmaWarpSpecializedCooperativeEEENS5_IJNSA_ILi256EEENSA_ILi128EEESH_EEENS_10bfloat16_tENS5_IJlSC_lEEESJ_SK_NS4_8TiledMMAINS4_8MMA_AtomIJNS4_4SM904GMMA28MMA_64x128x16_F32BF16BF16_SSILNSO_5MajorE0ELSQ_0ELNSO_7ScaleInE1ELSR_1EEEEEENS4_6LayoutISD_NS5_IJSC_NSA_ILi0EEESV_EEEEENS5_IJNS4_10UnderscoreESY_SY_EEEEENS4_13SM90_TMA_LOADENS4_14ComposedLayoutINS4_7SwizzleILi3ELi4ELi3EEENS4_18smem_ptr_flag_bitsILi16EEENSU_INS5_IJNSA_ILi8EEENSA_ILi64EEEEEENS5_IJS18_SC_EEEEEEEvNS4_8identityENS4_23SM90_TMA_LOAD_MULTICASTES1C_vS1D_EENS_8epilogue10collective6detail29Sm90TmaWarpSpecializedAdapterINS1H_15DefaultEpilogueISJ_SK_SK_NS1G_6thread17LinearCombinationISJ_Li1EffLNS1L_9ScaleType4KindE0ELNS_15FloatRoundStyleE2ESJ_EENS1_15EpilogueDefaultEEEEEvvEEEEvNT_6ParamsE,"ax",@progbits
	.align	128
.text._ZN7cutlass13device_kernelINS_4gemm6kernel13GemmUniversalIN4cute5tupleIJiiiiEEENS1_10collective13CollectiveMmaINS1_34MainloopSm90TmaGmmaWarpSpecializedILi2ENS5_IJNS4_1CILi2EEENSA_ILi1EEESC_EEENS1_35KernelTmaWarpSpecializedCooperativeEEENS5_IJNSA_ILi256EEENSA_ILi128EEESH_EEENS_10bfloat16_tENS5_IJlSC_lEEESJ_SK_NS4_8TiledMMAINS4_8MMA_AtomIJNS4_4SM904GMMA28MMA_64x128x16_F32BF16BF16_SSILNSO_5MajorE0ELSQ_0ELNSO_7ScaleInE1ELSR_1EEEEEENS4_6LayoutISD_NS5_IJSC_NSA_ILi0EEESV_EEEEENS5_IJNS4_10UnderscoreESY_SY_EEEEENS4_13SM90_TMA_LOADENS4_14ComposedLayoutINS4_7SwizzleILi3ELi4ELi3EEENS4_18smem_ptr_flag_bitsILi16EEENSU_INS5_IJNSA_ILi8EEENSA_ILi64EEEEEENS5_IJS18_SC_EEEEEEEvNS4_8identityENS4_23SM90_TMA_LOAD_MULTICASTES1C_vS1D_EENS_8epilogue10collective6detail29Sm90TmaWarpSpecializedAdapterINS1H_15DefaultEpilogueISJ_SK_SK_NS1G_6thread17LinearCombinationISJ_Li1EffLNS1L_9ScaleType4KindE0ELNS_15FloatRoundStyleE2ESJ_EENS1_15EpilogueDefaultEEEEEvvEEEEvNT_6ParamsE:
        .type           _ZN7cutlass13device_kernelINS_4gemm6kernel13GemmUniversalIN4cute5tupleIJiiiiEEENS1_10collective13CollectiveMmaINS1_34MainloopSm90TmaGmmaWarpSpecializedILi2ENS5_IJNS4_1CILi2EEENSA_ILi1EEESC_EEENS1_35KernelTmaWarpSpecializedCooperativeEEENS5_IJNSA_ILi256EEENSA_ILi128EEESH_EEENS_10bfloat16_tENS5_IJlSC_lEEESJ_SK_NS4_8TiledMMAINS4_8MMA_AtomIJNS4_4SM904GMMA28MMA_64x128x16_F32BF16BF16_SSILNSO_5MajorE0ELSQ_0ELNSO_7ScaleInE1ELSR_1EEEEEENS4_6LayoutISD_NS5_IJSC_NSA_ILi0EEESV_EEEEENS5_IJNS4_10UnderscoreESY_SY_EEEEENS4_13SM90_TMA_LOADENS4_14ComposedLayoutINS4_7SwizzleILi3ELi4ELi3EEENS4_18smem_ptr_flag_bitsILi16EEENSU_INS5_IJNSA_ILi8EEENSA_ILi64EEEEEENS5_IJS18_SC_EEEEEEEvNS4_8identityENS4_23SM90_TMA_LOAD_MULTICASTES1C_vS1D_EENS_8epilogue10collective6detail29Sm90TmaWarpSpecializedAdapterINS1H_15DefaultEpilogueISJ_SK_SK_NS1G_6thread17LinearCombinationISJ_Li1EffLNS1L_9ScaleType4KindE0ELNS_15FloatRoundStyleE2ESJ_EENS1_15EpilogueDefaultEEEEEvvEEEEvNT_6ParamsE,@function
        .size           _ZN7cutlass13device_kernelINS_4gemm6kernel13GemmUniversalIN4cute5tupleIJiiiiEEENS1_10collective13CollectiveMmaINS1_34MainloopSm90TmaGmmaWarpSpecializedILi2ENS5_IJNS4_1CILi2EEENSA_ILi1EEESC_EEENS1_35KernelTmaWarpSpecializedCooperativeEEENS5_IJNSA_ILi256EEENSA_ILi128EEESH_EEENS_10bfloat16_tENS5_IJlSC_lEEESJ_SK_NS4_8TiledMMAINS4_8MMA_AtomIJNS4_4SM904GMMA28MMA_64x128x16_F32BF16BF16_SSILNSO_5MajorE0ELSQ_0ELNSO_7ScaleInE1ELSR_1EEEEEENS4_6LayoutISD_NS5_IJSC_NSA_ILi0EEESV_EEEEENS5_IJNS4_10UnderscoreESY_SY_EEEEENS4_13SM90_TMA_LOADENS4_14ComposedLayoutINS4_7SwizzleILi3ELi4ELi3EEENS4_18smem_ptr_flag_bitsILi16EEENSU_INS5_IJNSA_ILi8EEENSA_ILi64EEEEEENS5_IJS18_SC_EEEEEEEvNS4_8identityENS4_23SM90_TMA_LOAD_MULTICASTES1C_vS1D_EENS_8epilogue10collective6detail29Sm90TmaWarpSpecializedAdapterINS1H_15DefaultEpilogueISJ_SK_SK_NS1G_6thread17LinearCombinationISJ_Li1EffLNS1L_9ScaleType4KindE0ELNS_15FloatRoundStyleE2ESJ_EENS1_15EpilogueDefaultEEEEEvvEEEEvNT_6ParamsE,(.L_x_319 - _ZN7cutlass13device_kernelINS_4gemm6kernel13GemmUniversalIN4cute5tupleIJiiiiEEENS1_10collective13CollectiveMmaINS1_34MainloopSm90TmaGmmaWarpSpecializedILi2ENS5_IJNS4_1CILi2EEENSA_ILi1EEESC_EEENS1_35KernelTmaWarpSpecializedCooperativeEEENS5_IJNSA_ILi256EEENSA_ILi128EEESH_EEENS_10bfloat16_tENS5_IJlSC_lEEESJ_SK_NS4_8TiledMMAINS4_8MMA_AtomIJNS4_4SM904GMMA28MMA_64x128x16_F32BF16BF16_SSILNSO_5MajorE0ELSQ_0ELNSO_7ScaleInE1ELSR_1EEEEEENS4_6LayoutISD_NS5_IJSC_NSA_ILi0EEESV_EEEEENS5_IJNS4_10UnderscoreESY_SY_EEEEENS4_13SM90_TMA_LOADENS4_14ComposedLayoutINS4_7SwizzleILi3ELi4ELi3EEENS4_18smem_ptr_flag_bitsILi16EEENSU_INS5_IJNSA_ILi8EEENSA_ILi64EEEEEENS5_IJS18_SC_EEEEEEEvNS4_8identityENS4_23SM90_TMA_LOAD_MULTICASTES1C_vS1D_EENS_8epilogue10collective6detail29Sm90TmaWarpSpecializedAdapterINS1H_15DefaultEpilogueISJ_SK_SK_NS1G_6thread17LinearCombinationISJ_Li1EffLNS1L_9ScaleType4KindE0ELNS_15FloatRoundStyleE2ESJ_EENS1_15EpilogueDefaultEEEEEvvEEEEvNT_6ParamsE)
        .other          _ZN7cutlass13device_kernelINS_4gemm6kernel13GemmUniversalIN4cute5tupleIJiiiiEEENS1_10collective13CollectiveMmaINS1_34MainloopSm90TmaGmmaWarpSpecializedILi2ENS5_IJNS4_1CILi2EEENSA_ILi1EEESC_EEENS1_35KernelTmaWarpSpecializedCooperativeEEENS5_IJNSA_ILi256EEENSA_ILi128EEESH_EEENS_10bfloat16_tENS5_IJlSC_lEEESJ_SK_NS4_8TiledMMAINS4_8MMA_AtomIJNS4_4SM904GMMA28MMA_64x128x16_F32BF16BF16_SSILNSO_5MajorE0ELSQ_0ELNSO_7ScaleInE1ELSR_1EEEEEENS4_6LayoutISD_NS5_IJSC_NSA_ILi0EEESV_EEEEENS5_IJNS4_10UnderscoreESY_SY_EEEEENS4_13SM90_TMA_LOADENS4_14ComposedLayoutINS4_7SwizzleILi3ELi4ELi3EEENS4_18smem_ptr_flag_bitsILi16EEENSU_INS5_IJNSA_ILi8EEENSA_ILi64EEEEEENS5_IJS18_SC_EEEEEEEvNS4_8identityENS4_23SM90_TMA_LOAD_MULTICASTES1C_vS1D_EENS_8epilogue10collective6detail29Sm90TmaWarpSpecializedAdapterINS1H_15DefaultEpilogueISJ_SK_SK_NS1G_6thread17LinearCombinationISJ_Li1EffLNS1L_9ScaleType4KindE0ELNS_15FloatRoundStyleE2ESJ_EENS1_15EpilogueDefaultEEEEEvvEEEEvNT_6ParamsE,@"STO_CUDA_ENTRY STV_DEFAULT"
_ZN7cutlass13device_kernelINS_4gemm6kernel13GemmUniversalIN4cute5tupleIJiiiiEEENS1_10collective13CollectiveMmaINS1_34MainloopSm90TmaGmmaWarpSpecializedILi2ENS5_IJNS4_1CILi2EEENSA_ILi1EEESC_EEENS1_35KernelTmaWarpSpecializedCooperativeEEENS5_IJNSA_ILi256EEENSA_ILi128EEESH_EEENS_10bfloat16_tENS5_IJlSC_lEEESJ_SK_NS4_8TiledMMAINS4_8MMA_AtomIJNS4_4SM904GMMA28MMA_64x128x16_F32BF16BF16_SSILNSO_5MajorE0ELSQ_0ELNSO_7ScaleInE1ELSR_1EEEEEENS4_6LayoutISD_NS5_IJSC_NSA_ILi0EEESV_EEEEENS5_IJNS4_10UnderscoreESY_SY_EEEEENS4_13SM90_TMA_LOADENS4_14ComposedLayoutINS4_7SwizzleILi3ELi4ELi3EEENS4_18smem_ptr_flag_bitsILi16EEENSU_INS5_IJNSA_ILi8EEENSA_ILi64EEEEEENS5_IJS18_SC_EEEEEEEvNS4_8identityENS4_23SM90_TMA_LOAD_MULTICASTES1C_vS1D_EENS_8epilogue10collective6detail29Sm90TmaWarpSpecializedAdapterINS1H_15DefaultEpilogueISJ_SK_SK_NS1G_6thread17LinearCombinationISJ_Li1EffLNS1L_9ScaleType4KindE0ELNS_15FloatRoundStyleE2ESJ_EENS1_15EpilogueDefaultEEEEEvvEEEEvNT_6ParamsE:
[----:B------:R-:W0:Y:S01]  /*0000*/  LDC R1, c[0x0][0x28] ;  /* 0x00000a00ff017b82 */ /* 0x000e220000000800 */
[----:B------:R-:W1:Y:S01]  /*0010*/  S2R R18, SR_TID.X ;  /* 0x0000000000127919 */ /* 0x000e620000002100 */
[----:B------:R-:W-:Y:S01]  /*0020*/  ELECT P0, URZ, PT ;  /* 0x00000000003f782f */ /* 0x000fe20003800000 */
[----:B------:R-:W-:Y:S01]  /*0030*/  BSSY B0, `(.L_x_0) ;  /* 0x000000f000007945 */ /* 0x000fe20003800000 */
[--C-:B-1----:R-:W-:Y:S02]  /*0040*/  SHF.R.U32.HI R0, RZ, 0x5, R18.reuse ;  /* 0x00000005ff007819 */ /* 0x102fe40000011612 */
[----:B------:R-:W-:-:S03]  /*0050*/  SHF.R.U32.HI R3, RZ, 0x7, R18 ;  /* 0x00000007ff037819 */ /* 0x000fc60000011612 */
[----:B------:R-:W1:Y:S04]  /*0060*/  SHFL.IDX PT, R2, R0, RZ, 0x1f ;  /* 0x00001fff00027589 */ /* 0x000e6800000e0000 */
[----:B------:R2:W3:Y:S01]  /*0070*/  SHFL.IDX PT, R5, R3, RZ, 0x1f ;  /* 0x00001fff03057589 */ /* 0x0004e200000e0000 */
[----:B-1----:R-:W-:-:S13]  /*0080*/  ISETP.NE.OR P0, PT, R2, RZ, !P0 ;  /* 0x000000ff0200720c */ /* 0x002fda0004705670 */
[----:B0-23--:R-:W-:Y:S05]  /*0090*/  @P0 BRA `(.L_x_1) ;  /* 0x0000000000200947 */ /* 0x00dfea0003800000 */
[----:B------:R-:W-:Y:S02]  /*00a0*/  ULDC.64 UR4, c[0x0][0x198] ;  /* 0x0000660000047ab9 */ /* 0x000fe40000000a00 */
[----:B------:R-:W-:Y:S02]  /*00b0*/  UIADD3 UR6, UP0, UR4, 0xf0, URZ ;  /* 0x000000f004067890 */ /* 0x000fe4000ff1e03f */
[----:B------:R-:W-:Y:S02]  /*00c0*/  UIADD3 UR4, UP1, UR4, 0x1f0, URZ ;  /* 0x000001f004047890 */ /* 0x000fe4000ff3e03f */
[----:B------:R-:W-:Y:S02]  /*00d0*/  UIADD3.X UR7, URZ, UR5, URZ, UP0, !UPT ;  /* 0x000000053f077290 */ /* 0x000fe400087fe43f */
[----:B------:R-:W-:-:S07]  /*00e0*/  UIADD3.X UR5, URZ, UR5, URZ, UP1, !UPT ;  /* 0x000000053f057290 */ /* 0x000fce0008ffe43f */
[----:B------:R0:W-:Y:S02]  /*00f0*/  UTMACCTL.PF [UR6] ;  /* 0x00000000060079b9 */ /* 0x0001e40008040000 */
[----:B------:R0:W-:Y:S02]  /*0100*/  UTMACCTL.PF [UR4] ;  /* 0x00000000040079b9 */ /* 0x0001e40008040000 */
[----:B0-----:R-:W-:Y:S01]  /*0110*/  NOP ;  /* 0x0000000000007918 */ /* 0x001fe20000000000 */
.L_x_1:
[----:B------:R-:W-:Y:S05]  /*0120*/  BSYNC B0 ;  /* 0x0000000000007941 */ /* 0x000fea0003800000 */
.L_x_0:
[----:B------:R-:W0:Y:S02]  /*0130*/  SHFL.IDX PT, R3, R0, RZ, 0x1f ;  /* 0x00001fff00037589 */ /* 0x000e2400000e0000 */
[----:B0-----:R-:W-:-:S13]  /*0140*/  ISETP.NE.AND P0, PT, R3, RZ, PT ;  /* 0x000000ff0300720c */ /* 0x001fda0003f05270 */
[----:B------:R-:W-:Y:S05]  /*0150*/  @P0 BRA `(.L_x_2) ;  /* 0x0000000000480947 */ /* 0x000fea0003800000 */
[----:B------:R-:W0:Y:S01]  /*0160*/  S2UR UR8, SR_CgaCtaId ;  /* 0x00000000000879c3 */ /* 0x000e220000008800 */
[----:B------:R-:W-:Y:S01]  /*0170*/  UMOV UR4, 0x400 ;  /* 0x0000040000047882 */ /* 0x000fe20000000000 */
[----:B------:R-:W-:Y:S01]  /*0180*/  UMOV UR5, 0x1 ;  /* 0x0000000100057882 */ /* 0x000fe20000000000 */
[----:B------:R-:W-:Y:S01]  /*0190*/  UMOV UR6, 0x4 ;  /* 0x0000000400067882 */ /* 0x000fe20000000000 */
[----:B------:R-:W-:Y:S01]  /*01a0*/  ELECT P0, URZ, PT ;  /* 0x00000000003f782f */ /* 0x000fe20003800000 */
[----:B------:R-:W-:-:S04]  /*01b0*/  UIADD3 UR6, -UR6, 0x100000, URZ ;  /* 0x0010000006067890 */ /* 0x000fc8000fffe13f */
[----:B------:R-:W-:Y:S02]  /*01c0*/  USHF.L.U32 UR7, UR6, 0xb, URZ ;  /* 0x0000000b06077899 */ /* 0x000fe4000800063f */
[----:B------:R-:W-:Y:S02]  /*01d0*/  USHF.L.U32 UR6, UR6, 0x1, URZ ;  /* 0x0000000106067899 */ /* 0x000fe4000800063f */
[----:B0-----:R-:W-:Y:S02]  /*01e0*/  ULEA UR8, UR8, UR4, 0x18 ;  /* 0x0000000408087291 */ /* 0x001fe4000f8ec03f */
[----:B------:R-:W-:-:S04]  /*01f0*/  UIADD3 UR4, -UR5, 0x100000, URZ ;  /* 0x0010000005047890 */ /* 0x000fc8000fffe13f */
[----:B------:R-:W-:Y:S02]  /*0200*/  USHF.L.U32 UR5, UR4, 0xb, URZ ;  /* 0x0000000b04057899 */ /* 0x000fe4000800063f */
[----:B------:R-:W-:Y:S01]  /*0210*/  USHF.L.U32 UR4, UR4, 0x1, URZ ;  /* 0x0000000104047899 */ /* 0x000fe2000800063f */
[----:B------:R-:W0:Y:S11]  /*0220*/  FENCE.VIEW.ASYNC.S ;  /* 0x00000000000073c6 */ /* 0x000e360000000000 */
[----:B0-----:R0:W1:Y:S01]  /*0230*/  SYNCS.EXCH.64 URZ, [UR8], UR4 ;  /* 0x00000004083f75b2 */ /* 0x0010620008000100 */
[----:B------:R0:W2:Y:S01]  /*0240*/  SYNCS.EXCH.64 URZ, [UR8+0x10], UR6 ;  /* 0x00001006083f75b2 */ /* 0x0000a20008000100 */
[----:B------:R0:W3:Y:S01]  /*0250*/  SYNCS.EXCH.64 URZ, [UR8+0x8], UR4 ;  /* 0x00000804083f75b2 */ /* 0x0000e20008000100 */
[----:B------:R0:W4:Y:S01]  /*0260*/  SYNCS.EXCH.64 URZ, [UR8+0x18], UR6 ;  /* 0x00001806083f75b2 */ /* 0x0001220008000100 */
[----:B------:R-:W-:Y:S01]  /*0270*/  NOP ;  /* 0x0000000000007918 */ /* 0x000fe20000000000 */
.L_x_2:
[----:B------:R-:W-:Y:S01]  /*0280*/  SHF.R.S32.HI R7, RZ, 0x1f, R18 ;  /* 0x0000001fff077819 */ /* 0x000fe20000011412 */
[----:B------:R-:W5:Y:S01]  /*0290*/  SHFL.IDX PT, R0, R0, RZ, 0x1f ;  /* 0x00001fff00007589 */ /* 0x000f6200000e0000 */
[----:B0-----:R-:W0:Y:S01]  /*02a0*/  S2UR UR8, SR_CTAID.X ;  /* 0x00000000000879c3 */ /* 0x001e220000002500 */
[----:B------:R-:W-:Y:S02]  /*02b0*/  ELECT P0, URZ, PT ;  /* 0x00000000003f782f */ /* 0x000fe40003800000 */
[----:B------:R-:W-:Y:S01]  /*02c0*/  LEA.HI R7, R7, R18, RZ, 0x7 ;  /* 0x0000001207077211 */ /* 0x000fe200078f38ff */
[----:B------:R-:W1:Y:S01]  /*02d0*/  S2R R4, SR_CTAID.Y ;  /* 0x0000000000047919 */ /* 0x000e620000002600 */
[----:B------:R-:W-:Y:S01]  /*02e0*/  SHF.R.S32.HI R8, RZ, 0x1f, R3 ;  /* 0x0000001fff087819 */ /* 0x000fe20000011403 */
[----:B------:R-:W-:Y:S01]  /*02f0*/  ULDC UR4, c[0x0][0x150] ;  /* 0x0000540000047ab9 */ /* 0x000fe20000000800 */
[----:B------:R-:W-:Y:S01]  /*0300*/  LOP3.LUT R7, R7, 0xffffff80, RZ, 0xc0, !PT ;  /* 0xffffff8007077812 */ /* 0x000fe200078ec0ff */
[----:B------:R-:W-:Y:S01]  /*0310*/  NOP ;  /* 0x0000000000007918 */ /* 0x000fe20000000000 */
[----:B------:R-:W-:Y:S01]  /*0320*/  LEA.HI R8, R8, R3, RZ, 0x2 ;  /* 0x0000000308087211 */ /* 0x000fe200078f10ff */
[----:B------:R-:W2:Y:S01]  /*0330*/  LDC R10, c[0x0][0x144] ;  /* 0x00005100ff0a7b82 */ /* 0x000ea20000000800 */
[----:B------:R-:W-:Y:S01]  /*0340*/  NOP ;  /* 0x0000000000007918 */ /* 0x000fe20000000000 */
[----:B------:R-:W-:Y:S01]  /*0350*/  IMAD.IADD R6, R18, 0x1, -R7 ;  /* 0x0000000112067824 */ /* 0x000fe200078e0a07 */
[----:B------:R-:W-:Y:S01]  /*0360*/  LOP3.LUT R8, R8, 0x3ffffffc, RZ, 0xc0, !PT ;  /* 0x3ffffffc08087812 */ /* 0x000fe200078ec0ff */
[----:B------:R-:W-:Y:S01]  /*0370*/  IMAD.MOV.U32 R22, RZ, RZ, 0x1 ;  /* 0x00000001ff167424 */ /* 0x000fe200078e00ff */
[----:B------:R-:W-:-:S02]  /*0380*/  ISETP.NE.AND P3, PT, R5, RZ, PT ;  /* 0x000000ff0500720c */ /* 0x000fc40003f65270 */
[----:B------:R-:W-:Y:S01]  /*0390*/  SHF.R.S32.HI R7, RZ, 0x1f, R6 ;  /* 0x0000001fff077819 */ /* 0x000fe20000011406 */
[----:B------:R-:W-:Y:S01]  /*03a0*/  IMAD.IADD R8, R3, 0x1, -R8 ;  /* 0x0000000103087824 */ /* 0x000fe200078e0a08 */
[----:B------:R-:W3:Y:S02]  /*03b0*/  LDC R13, c[0x0][0x140] ;  /* 0x00005000ff0d7b82 */ /* 0x000ee40000000800 */
[----:B------:R-:W-:Y:S02]  /*03c0*/  LEA.HI R7, R7, R6, RZ, 0x3 ;  /* 0x0000000607077211 */ /* 0x000fe400078f18ff */
[----:B-----5:R-:W-:Y:S02]  /*03d0*/  ISETP.NE.OR P0, PT, R0, RZ, !P0 ;  /* 0x000000ff0000720c */ /* 0x020fe40004705670 */
[--C-:B------:R-:W-:Y:S02]  /*03e0*/  SHF.R.S32.HI R0, RZ, 0x3, R7.reuse ;  /* 0x00000003ff007819 */ /* 0x100fe40000011407 */
[----:B------:R-:W-:-:S02]  /*03f0*/  SHF.R.S32.HI R7, RZ, 0x1f, R7 ;  /* 0x0000001fff077819 */ /* 0x000fc40000011407 */
[----:B0-----:R-:W-:Y:S02]  /*0400*/  I2FP.F32.U32 R9, UR8 ;  /* 0x0000000800097c45 */ /* 0x001fe40008201000 */
[----:B------:R-:W-:-:S03]  /*0410*/  LEA.HI R7, R7, R0, RZ, 0x2 ;  /* 0x0000000007077211 */ /* 0x000fc600078f10ff */
[----:B------:R-:W-:Y:S01]  /*0420*/  FMUL R9, R9, UR4 ;  /* 0x0000000409097c20 */ /* 0x000fe20008400000 */
[----:B------:R-:W-:Y:S01]  /*0430*/  LOP3.LUT R7, R7, 0xfffffffc, RZ, 0xc0, !PT ;  /* 0xfffffffc07077812 */ /* 0x000fe200078ec0ff */
[----:B------:R-:W-:Y:S01]  /*0440*/  VOTEU.ALL UP0, P0 ;  /* 0x00000000003f7886 */ /* 0x000fe20000000000 */
[----:B-1----:R-:W-:Y:S01]  /*0450*/  I2FP.F32.U32 R3, R4 ;  /* 0x0000000400037245 */ /* 0x002fe20000201000 */
[----:B------:R-:W-:Y:S01]  /*0460*/  ULDC UR4, c[0x0][0x154] ;  /* 0x0000550000047ab9 */ /* 0x000fe20000000800 */
[----:B------:R-:W-:Y:S01]  /*0470*/  VOTEU.ALL UP1, P0 ;  /* 0x00000000003f7886 */ /* 0x000fe20000020000 */
[----:B------:R-:W0:Y:S01]  /*0480*/  F2I.U32.TRUNC.NTZ R9, R9 ;  /* 0x0000000900097305 */ /* 0x000e22000020f000 */
[----:B------:R-:W-:Y:S01]  /*0490*/  IMAD.IADD R7, R0, 0x1, -R7 ;  /* 0x0000000100077824 */ /* 0x000fe200078e0a07 */
[----:B------:R-:W1:Y:S01]  /*04a0*/  @!UP0 S2UR UR7, SR_CgaCtaId ;  /* 0x00000000000789c3 */ /* 0x000e620000008800 */
[----:B------:R-:W-:Y:S01]  /*04b0*/  FMUL R12, R3, UR4 ;  /* 0x00000004030c7c20 */ /* 0x000fe20008400000 */
[----:B------:R-:W-:Y:S01]  /*04c0*/  UMOV UR4, 0x20 ;  /* 0x0000002000047882 */ /* 0x000fe20000000000 */
[----:B------:R-:W-:Y:S01]  /*04d0*/  IMAD R8, R8, 0x4, R7 ;  /* 0x0000000408087824 */ /* 0x000fe200078e0207 */
[----:B------:R-:W-:Y:S01]  /*04e0*/  @!UP0 UMOV UR6, 0x400 ;  /* 0x0000040000068882 */ /* 0x000fe20000000000 */
[----:B------:R-:W-:-:S04]  /*04f0*/  @!UP0 UIADD3 UR4, -UR4, 0x100000, URZ ;  /* 0x0010000004048890 */ /* 0x000fc8000fffe13f */
[----:B------:R-:W-:Y:S02]  /*0500*/  @!UP0 USHF.L.U32 UR5, UR4, 0xb, URZ ;  /* 0x0000000b04058899 */ /* 0x000fe4000800063f */
[----:B------:R-:W-:Y:S01]  /*0510*/  @!UP0 USHF.L.U32 UR4, UR4, 0x1, URZ ;  /* 0x0000000104048899 */ /* 0x000fe2000800063f */
[----:B---3--:R-:W-:Y:S01]  /*0520*/  ISETP.EQ.U32.AND P2, PT, R13, 0x1, PT ;  /* 0x000000010d00780c */ /* 0x008fe20003f42070 */
[----:B------:R-:W3:Y:S01]  /*0530*/  F2I.U32.TRUNC.NTZ R12, R12 ;  /* 0x0000000c000c7305 */ /* 0x000ee2000020f000 */
[----:B------:R-:W-:Y:S01]  /*0540*/  LEA.HI R0, R8, R8, RZ, 0x1 ;  /* 0x0000000808007211 */ /* 0x000fe200078f08ff */
[----:B------:R-:W5:Y:S03]  /*0550*/  LDC R7, c[0x0][0x148] ;  /* 0x00005200ff077b82 */ /* 0x000f660000000800 */
[----:B------:R-:W-:Y:S01]  /*0560*/  LOP3.LUT R11, R0, 0xfffffffe, RZ, 0xc0, !PT ;  /* 0xfffffffe000b7812 */ /* 0x000fe200078ec0ff */
[----:B0-----:R-:W-:Y:S01]  /*0570*/  IMAD.MOV R15, RZ, RZ, -R9 ;  /* 0x000000ffff0f7224 */ /* 0x001fe200078e0a09 */
[----:B------:R-:W-:-:S03]  /*0580*/  SHF.R.S32.HI R9, RZ, 0x1f, R2 ;  /* 0x0000001fff097819 */ /* 0x000fc60000011402 */
[----:B--2---:R-:W-:Y:S01]  /*0590*/  IMAD R3, R10, R15, UR8 ;  /* 0x000000080a037e24 */ /* 0x004fe2000f8e020f */
[----:B------:R-:W-:Y:S01]  /*05a0*/  LEA.HI R9, R9, R2, RZ, 0x2 ;  /* 0x0000000209097211 */ /* 0x000fe200078f10ff */
[C---:B------:R-:W-:Y:S02]  /*05b0*/  IMAD.IADD R0, R8.reuse, 0x1, -R11 ;  /* 0x0000000108007824 */ /* 0x040fe400078e0a0b */
[----:B------:R-:W-:Y:S01]  /*05c0*/  IMAD.SHL.U32 R11, R8, 0x4, RZ ;  /* 0x00000004080b7824 */ /* 0x000fe200078e00ff */
[----:B------:R-:W-:Y:S01]  /*05d0*/  LOP3.LUT R9, R9, 0xfffffffc, RZ, 0xc0, !PT ;  /* 0xfffffffc09097812 */ /* 0x000fe200078ec0ff */
[----:B---3--:R-:W-:Y:S01]  /*05e0*/  IMAD.MOV R24, RZ, RZ, -R12 ;  /* 0x000000ffff187224 */ /* 0x008fe200078e0a0c */
[----:B------:R-:W-:Y:S01]  /*05f0*/  ISETP.NE.AND P4, PT, R0, R3, PT ;  /* 0x000000030000720c */ /* 0x000fe20003f85270 */
[----:B-1----:R-:W-:Y:S01]  /*0600*/  @!UP0 ULEA UR6, UR7, UR6, 0x18 ;  /* 0x0000000607068291 */ /* 0x002fe2000f8ec03f */
[----:B------:R-:W-:Y:S01]  /*0610*/  LOP3.LUT R152, R8, 0xc, R11, 0x78, !PT ;  /* 0x0000000c08987812 */ /* 0x000fe200078e780b */
[----:B------:R-:W-:Y:S01]  /*0620*/  IMAD.IADD R0, R2, 0x1, -R9 ;  /* 0x0000000102007824 */ /* 0x000fe200078e0a09 */
[----:B------:R-:W-:Y:S01]  /*0630*/  VOTEU.ALL UP0, P0 ;  /* 0x00000000003f7886 */ /* 0x000fe20000000000 */
[----:B------:R-:W-:Y:S01]  /*0640*/  LOP3.LUT P0, RZ, R6, 0x7, RZ, 0xc0, !PT ;  /* 0x0000000706ff7812 */ /* 0x000fe2000780c0ff */
[----:B------:R-:W-:-:S02]  /*0650*/  VIADD R6, R5, 0xffffffff ;  /* 0xffffffff05067836 */ /* 0x000fc40000000000 */
[----:B------:R-:W-:Y:S01]  /*0660*/  ISETP.NE.AND P1, PT, R0, 0x3, PT ;  /* 0x000000030000780c */ /* 0x000fe20003f25270 */
[----:B-----5:R-:W-:Y:S01]  /*0670*/  IMAD R9, R7, R24, R4 ;  /* 0x0000001807097224 */ /* 0x020fe200078e0204 */
[----:B------:R-:W-:Y:S02]  /*0680*/  ISETP.LT.U32.AND P0, PT, R152, 0x2, !P0 ;  /* 0x000000029800780c */ /* 0x000fe40004701070 */
[----:B------:R-:W-:Y:S01]  /*0690*/  ISETP.EQ.OR P1, PT, R0, RZ, !P1 ;  /* 0x000000ff0000720c */ /* 0x000fe20004f22670 */
[----:B------:R-:W0:Y:S02]  /*06a0*/  FENCE.VIEW.ASYNC.S ;  /* 0x00000000000073c6 */ /* 0x000e240000000000 */
[----:B0-----:R0:W1:Y:S01]  /*06b0*/  @!UP0 SYNCS.EXCH.64 URZ, [UR6+0x30], UR4 ;  /* 0x00003004063f85b2 */ /* 0x0010620008000100 */
[----:B------:R-:W-:Y:S02]  /*06c0*/  @P4 LEA.HI R2, R152, R152, RZ, 0x1 ;  /* 0x0000009898024211 */ /* 0x000fe400078f08ff */
[----:B------:R-:W-:-:S02]  /*06d0*/  ISETP.EQ.AND P1, PT, R5, RZ, P1 ;  /* 0x000000ff0500720c */ /* 0x000fc40000f22270 */
[----:B------:R-:W-:Y:S02]  /*06e0*/  @P4 SHF.R.S32.HI R2, RZ, 0x1, R2 ;  /* 0x00000001ff024819 */ /* 0x000fe40000011402 */
[----:B------:R-:W-:Y:S02]  /*06f0*/  ISETP.GE.U32.AND P6, PT, R6, 0x2, PT ;  /* 0x000000020600780c */ /* 0x000fe40003fc6070 */
[----:B------:R-:W-:Y:S02]  /*0700*/  @P4 ISETP.NE.AND P5, PT, R2, R9, PT ;  /* 0x000000090200420c */ /* 0x000fe40003fa5270 */
[----:B------:R-:W-:Y:S02]  /*0710*/  SEL R9, RZ, 0x1, !P0 ;  /* 0x00000001ff097807 */ /* 0x000fe40004000000 */
[----:B------:R-:W-:Y:S02]  /*0720*/  @P4 SEL R22, RZ, 0x1, P5 ;  /* 0x00000001ff164807 */ /* 0x000fe40002800000 */
[----:B------:R-:W-:Y:S01]  /*0730*/  SEL R19, RZ, 0x1, !P1 ;  /* 0x00000001ff137807 */ /* 0x000fe20004800000 */
[----:B------:R0:W2:Y:S01]  /*0740*/  @!UP1 SYNCS.EXCH.64 URZ, [UR6+0x38], UR4 ;  /* 0x00003804063f95b2 */ /* 0x0000a20008000100 */
[----:B------:R-:W-:Y:S01]  /*0750*/  LOP3.LUT R22, R22, R9, RZ, 0xc0, !PT ;  /* 0x0000000916167212 */ /* 0x000fe200078ec0ff */
[----:B------:R-:W-:Y:S01]  /*0760*/  NOP ;  /* 0x0000000000007918 */ /* 0x000fe20000000000 */
[----:B------:R-:W-:Y:S01]  /*0770*/  SEL R19, R19, 0x2, P6 ;  /* 0x0000000213137807 */ /* 0x000fe20003000000 */
[----:B------:R-:W-:Y:S06]  /*0780*/  @!P2 BRA `(.L_x_3) ;  /* 0x000000000008a947 */ /* 0x000fec0003800000 */
[----:B-12-4-:R-:W-:Y:S01]  /*0790*/  UCGABAR_ARV ;  /* 0x00000000000079c7 */ /* 0x016fe20008000000 */
[----:B------:R-:W-:Y:S05]  /*07a0*/  BRA `(.L_x_4) ;  /* 0x0000000000047947 */ /* 0x000fea0003800000 */
.L_x_3:
[----:B-12-4-:R-:W-:Y:S01]  /*07b0*/  NOP ;  /* 0x0000000000007918 */ /* 0x016fe20000000000 */
.L_x_4:
[----:B------:R-:W1:Y:S01]  /*07c0*/  LDC R2, c[0x0][0x65c] ;  /* 0x00019700ff027b82 */ /* 0x000e620000000800 */
[----:B------:R-:W-:Y:S01]  /*07d0*/  MOV R8, UR8 ;  /* 0x0000000800087c02 */ /* 0x000fe20008000f00 */
[----:B------:R-:W-:Y:S01]  /*07e0*/  IMAD.MOV.U32 R9, RZ, RZ, RZ ;  /* 0x000000ffff097224 */ /* 0x000fe200078e00ff */
[----:B-1----:R-:W-:-:S04]  /*07f0*/  ISETP.NE.AND P1, PT, R2, 0x1, PT ;  /* 0x000000010200780c */ /* 0x002fc80003f25270 */
[----:B------:R-:W-:-:S09]  /*0800*/  P2R R5, PR, RZ, 0x2 ;  /* 0x00000002ff057803 */ /* 0x000fd20000000000 */
[----:B------:R-:W1:Y:S01]  /*0810*/  @P1 LDC R17, c[0x0][0x10] ;  /* 0x00000400ff111b82 */ /* 0x000e620000000800 */
[----:B------:R-:W-:Y:S02]  /*0820*/  @P1 IMAD.MOV.U32 R5, RZ, RZ, RZ ;  /* 0x000000ffff051224 */ /* 0x000fe400078e00ff */
[----:B------:R-:W-:-:S05]  /*0830*/  @P1 IMAD.MOV.U32 R13, RZ, RZ, RZ ;  /* 0x000000ffff0d1224 */ /* 0x000fca00078e00ff */
[----:B------:R-:W2:Y:S01]  /*0840*/  @!P1 LDC R11, c[0x0][0xc] ;  /* 0x00000300ff0b9b82 */ /* 0x000ea20000000800 */
[----:B-1----:R-:W-:-:S04]  /*0850*/  @P1 IMAD.WIDE.U32 R16, R17, UR8, R4 ;  /* 0x0000000811101c25 */ /* 0x002fc8000f8e0004 */
[----:B------:R-:W-:Y:S02]  /*0860*/  @P1 IMAD.IADD R17, R17, 0x1, R13 ;  /* 0x0000000111111824 */ /* 0x000fe400078e020d */
[----:B--2---:R-:W-:-:S04]  /*0870*/  @!P1 IMAD.WIDE.U32 R8, R4, R11, R8 ;  /* 0x0000000b04089225 */ /* 0x004fc800078e0008 */
[----:B------:R-:W-:Y:S02]  /*0880*/  @!P1 IMAD.MOV.U32 R16, RZ, RZ, R8 ;  /* 0x000000ffff109224 */ /* 0x000fe400078e0008 */
[----:B------:R-:W-:Y:S01]  /*0890*/  @!P1 IMAD.MOV.U32 R17, RZ, RZ, R9 ;  /* 0x000000ffff119224 */ /* 0x000fe200078e0009 */
[----:B------:R-:W-:Y:S06]  /*08a0*/  @!P2 BRA `(.L_x_5) ;  /* 0x00000000000ca947 */ /* 0x000fec0003800000 */
[----:B------:R-:W-:Y:S01]  /*08b0*/  UCGABAR_WAIT ;  /* 0x0000000000007dc7 */ /* 0x000fe20008000000 */
[----:B------:R-:W-:Y:S01]  /*08c0*/  CCTL.IVALL ;  /* 0x00000000ff00798f */ /* 0x000fe20002000000 */
[----:B------:R-:W-:Y:S05]  /*08d0*/  BRA `(.L_x_6) ;  /* 0x0000000000047947 */ /* 0x000fea0003800000 */
.L_x_5:
[----:B------:R-:W-:Y:S06]  /*08e0*/  BAR.SYNC.DEFER_BLOCKING 0x0 ;  /* 0x0000000000007b1d */ /* 0x000fec0000010000 */
.L_x_6:
[----:B------:R-:W-:Y:S05]  /*08f0*/  @!P3 BRA `(.L_x_7) ;  /* 0x000000a800fcb947 */ /* 0x000fea0003800000 */
[----:B------:R-:W-:-:S13]  /*0900*/  ISETP.GT.U32.AND P0, PT, R6, 0x1, PT ;  /* 0x000000010600780c */ /* 0x000fda0003f04070 */
[----:B0-----:R-:W-:Y:S05]  /*0910*/  @P0 EXIT ;  /* 0x000000000000094d */ /* 0x001fea0003800000 */
[----:B------:R-:W-:Y:S01]  /*0920*/  ULDC.64 UR4, c[0x0][0x650] ;  /* 0x0001940000047ab9 */ /* 0x000fe20000000a00 */
[----:B------:R-:W-:Y:S01]  /*0930*/  PRMT R0, RZ, 0x7610, R0 ;  /* 0x00007610ff007816 */ /* 0x000fe20000000000 */
[----:B------:R-:W-:Y:S01]  /*0940*/  IMAD.MOV.U32 R153, RZ, RZ, -0x1 ;  /* 0xffffffffff997424 */ /* 0x000fe200078e00ff */
[----:B------:R-:W-:Y:S01]  /*0950*/  ISETP.GE.U32.AND P0, PT, R16, UR4, PT ;  /* 0x0000000410007c0c */ /* 0x000fe2000bf06070 */
[----:B------:R-:W-:Y:S02]  /*0960*/  IMAD.MOV.U32 R154, RZ, RZ, -0x1 ;  /* 0xffffffffff9a7424 */ /* 0x000fe400078e00ff */
[----:B------:R-:W-:Y:S01]  /*0970*/  IMAD.MOV.U32 R23, RZ, RZ, -0x1 ;  /* 0xffffffffff177424 */ /* 0x000fe200078e00ff */
[----:B------:R-:W-:-:S13]  /*0980*/  ISETP.GE.U32.AND.EX P0, PT, R17, UR5, PT, P0 ;  /* 0x0000000511007c0c */ /* 0x000fda000bf06100 */
[----:B------:R-:W-:Y:S05]  /*0990*/  @P0 BRA `(.L_x_8) ;  /* 0x00000004002c0947 */ /* 0x000fea0003800000 */
[----:B------:R-:W0:Y:S01]  /*09a0*/  LDC.64 R20, c[0x0][0x628] ;  /* 0x00018a00ff147b82 */ /* 0x000e220000000a00 */
[----:B------:R-:W-:Y:S01]  /*09b0*/  IMAD.MOV.U32 R8, RZ, RZ, R16 ;  /* 0x000000ffff087224 */ /* 0x000fe200078e0010 */
[----:B------:R-:W-:-:S06]  /*09c0*/  MOV R9, R17 ;  /* 0x0000001100097202 */ /* 0x000fcc0000000f00 */
[----:B------:R-:W1:Y:S08]  /*09d0*/  LDC R0, c[0x0][0x630] ;  /* 0x00018c00ff007b82 */ /* 0x000e700000000800 */
[----:B------:R-:W2:Y:S01]  /*09e0*/  LDC.64 R26, c[0x0][0x620] ;  /* 0x00018800ff1a7b82 */ /* 0x000ea20000000a00 */
[----:B0-----:R-:W-:-:S04]  /*09f0*/  ISETP.NE.U32.AND P0, PT, R20, RZ, PT ;  /* 0x000000ff1400720c */ /* 0x001fc80003f05070 */
[----:B------:R-:W-:-:S13]  /*0a00*/  ISETP.NE.AND.EX P0, PT, R21, RZ, PT, P0 ;  /* 0x000000ff1500720c */ /* 0x000fda0003f05300 */
[----:B-12---:R-:W-:Y:S05]  /*0a10*/  @!P0 BRA `(.L_x_9) ;  /* 0x0000000000288947 */ /* 0x006fea0003800000 */
[----:B------:R-:W0:Y:S02]  /*0a20*/  LDC R13, c[0x0][0x634] ;  /* 0x00018d00ff0d7b82 */ /* 0x000e240000000800 */
[----:B0-----:R-:W-:-:S05]  /*0a30*/  IADD3 R13, P0, R16, R13, RZ ;  /* 0x0000000d100d7210 */ /* 0x001fca0007f1e0ff */
[----:B------:R-:W-:-:S04]  /*0a40*/  IMAD.X R15, RZ, RZ, R17, P0 ;  /* 0x000000ffff0f7224 */ /* 0x000fc800000e0611 */
[----:B------:R-:W-:-:S04]  /*0a50*/  IMAD.WIDE.U32 R8, R15, R20, RZ ;  /* 0x000000140f087225 */ /* 0x000fc800078e00ff */
[----:B------:R-:W-:-:S04]  /*0a60*/  IMAD.WIDE.U32 R10, P0, R13, R21, R8 ;  /* 0x000000150d0a7225 */ /* 0x000fc80007800008 */
[----:B------:R-:W-:-:S04]  /*0a70*/  IMAD.WIDE.U32 R8, R13, R20, RZ ;  /* 0x000000140d087225 */ /* 0x000fc800078e00ff */
[----:B------:R-:W-:Y:S01]  /*0a80*/  IMAD.X R13, RZ, RZ, RZ, P0 ;  /* 0x000000ffff0d7224 */ /* 0x000fe200000e06ff */
[----:B------:R-:W-:Y:S01]  /*0a90*/  IADD3 RZ, P0, R9, R10, RZ ;  /* 0x0000000a09ff7210 */ /* 0x000fe20007f1e0ff */
[----:B------:R-:W-:-:S04]  /*0aa0*/  IMAD.MOV.U32 R12, RZ, RZ, R11 ;  /* 0x000000ffff0c7224 */ /* 0x000fc800078e000b */
[----:B------:R-:W-:-:S08]  /*0ab0*/  IMAD.WIDE.U32.X R8, R15, R21, R12, P0 ;  /* 0x000000150f087225 */ /* 0x000fd000000e040c */
.L_x_9:
[----:B------:R-:W0:Y:S01]  /*0ac0*/  LDC.64 R20, c[0x0][0x640] ;  /* 0x00019000ff147b82 */ /* 0x000e220000000a00 */
[--C-:B------:R-:W-:Y:S01]  /*0ad0*/  SHF.R.U64 R28, R8, R0, R9.reuse ;  /* 0x00000000081c7219 */ /* 0x100fe20000001209 */
[----:B------:R-:W-:Y:S01]  /*0ae0*/  IMAD R30, R7, R24, R4 ;  /* 0x00000018071e7224 */ /* 0x000fe200078e0204 */
[----:B------:R-:W-:Y:S01]  /*0af0*/  SHF.R.U32.HI R0, RZ, R0, R9 ;  /* 0x00000000ff007219 */ /* 0x000fe20000011609 */
[----:B------:R-:W-:Y:S01]  /*0b00*/  IMAD.MOV.U32 R23, RZ, RZ, 0x1 ;  /* 0x00000001ff177424 */ /* 0x000fe200078e00ff */
[----:B------:R-:W-:-:S03]  /*0b10*/  IADD3 R5, P0, RZ, -R28, RZ ;  /* 0x8000001cff057210 */ /* 0x000fc60007f1e0ff */
[----:B------:R-:W1:Y:S02]  /*0b20*/  LDC R6, c[0x0][0x618] ;  /* 0x00018600ff067b82 */ /* 0x000e640000000800 */
[----:B------:R-:W-:-:S04]  /*0b30*/  IMAD.X R9, RZ, RZ, ~R0, P0 ;  /* 0x000000ffff097224 */ /* 0x000fc800000e0e00 */
[-C--:B------:R-:W-:Y:S02]  /*0b40*/  IMAD R0, R9, R26.reuse, RZ ;  /* 0x0000001a09007224 */ /* 0x080fe400078e02ff */
[----:B------:R-:W2:Y:S01]  /*0b50*/  LDC R11, c[0x0][0x608] ;  /* 0x00018200ff0b7b82 */ /* 0x000ea20000000800 */
[----:B------:R-:W-:-:S04]  /*0b60*/  IMAD.WIDE.U32 R8, R5, R26, R16 ;  /* 0x0000001a05087225 */ /* 0x000fc800078e0010 */
[----:B------:R-:W-:-:S03]  /*0b70*/  IMAD R5, R5, R27, R0 ;  /* 0x0000001b05057224 */ /* 0x000fc600078e0200 */
[----:B------:R-:W3:Y:S01]  /*0b80*/  LDC R12, c[0x0][0x658] ;  /* 0x00019600ff0c7b82 */ /* 0x000ee20000000800 */
[----:B0-----:R-:W-:Y:S01]  /*0b90*/  ISETP.NE.U32.AND P0, PT, R20, RZ, PT ;  /* 0x000000ff1400720c */ /* 0x001fe20003f05070 */
[----:B------:R-:W-:Y:S02]  /*0ba0*/  IMAD.IADD R5, R9, 0x1, R5 ;  /* 0x0000000109057824 */ /* 0x000fe400078e0205 */
[----:B------:R-:W-:Y:S01]  /*0bb0*/  IMAD.MOV.U32 R9, RZ, RZ, -0x1 ;  /* 0xffffffffff097424 */ /* 0x000fe200078e00ff */
[----:B------:R-:W-:-:S03]  /*0bc0*/  ISETP.NE.AND.EX P0, PT, R21, RZ, PT, P0 ;  /* 0x000000ff1500720c */ /* 0x000fc60003f05300 */
[----:B------:R-:W0:Y:S01]  /*0bd0*/  LDC R15, c[0x0][0x600] ;  /* 0x00018000ff0f7b82 */ /* 0x000e220000000800 */
[-CC-:B-1----:R-:W-:Y:S02]  /*0be0*/  SHF.R.U64 R13, R8, R6.reuse, R5.reuse ;  /* 0x00000006080d7219 */ /* 0x182fe40000001205 */
[----:B------:R-:W-:-:S05]  /*0bf0*/  SHF.R.U32.HI R0, RZ, R6, R5 ;  /* 0x00000006ff007219 */ /* 0x000fca0000011605 */
[----:B------:R-:W1:Y:S01]  /*0c00*/  LDC R14, c[0x0][0x648] ;  /* 0x00019200ff0e7b82 */ /* 0x000e620000000800 */
[-CC-:B--2---:R-:W-:Y:S02]  /*0c10*/  SHF.R.U64 R27, R13, R11.reuse, R0.reuse ;  /* 0x0000000b0d1b7219 */ /* 0x184fe40000001200 */
[----:B------:R-:W-:-:S05]  /*0c20*/  SHF.R.U32.HI R5, RZ, R11, R0 ;  /* 0x0000000bff057219 */ /* 0x000fca0000011600 */
[----:B------:R-:W2:Y:S01]  /*0c30*/  LDC R26, c[0x0][0x638] ;  /* 0x00018e00ff1a7b82 */ /* 0x000ea20000000800 */
[-CC-:B---3--:R-:W-:Y:S02]  /*0c40*/  SHF.R.U64 R24, R27, R12.reuse, R5.reuse ;  /* 0x0000000c1b187219 */ /* 0x188fe40000001205 */
[-C--:B------:R-:W-:Y:S02]  /*0c50*/  SHF.L.U32 R0, R9, R12.reuse, RZ ;  /* 0x0000000c09007219 */ /* 0x080fe400000006ff */
[----:B------:R-:W-:Y:S01]  /*0c60*/  SHF.R.U32.HI R5, RZ, R12, R5 ;  /* 0x0000000cff057219 */ /* 0x000fe20000011605 */
[----:B------:R-:W-:Y:S01]  /*0c70*/  IMAD.MOV.U32 R4, RZ, RZ, R24 ;  /* 0x000000ffff047224 */ /* 0x000fe200078e0018 */
[----:B------:R-:W-:Y:S01]  /*0c80*/  LOP3.LUT R10, RZ, R0, RZ, 0x33, !PT ;  /* 0x00000000ff0a7212 */ /* 0x000fe200078e33ff */
[----:B------:R-:W3:Y:S01]  /*0c90*/  LDC R25, c[0x0][0x610] ;  /* 0x00018400ff197b82 */ /* 0x000ee20000000800 */
[----:B------:R-:W-:Y:S05]  /*0ca0*/  @!P0 BRA `(.L_x_10) ;  /* 0x0000000000288947 */ /* 0x000fea0003800000 */
[----:B------:R-:W4:Y:S02]  /*0cb0*/  LDC R9, c[0x0][0x64c] ;  /* 0x00019300ff097b82 */ /* 0x000f240000000800 */
[----:B----4-:R-:W-:-:S05]  /*0cc0*/  IADD3 R9, P0, R24, R9, RZ ;  /* 0x0000000918097210 */ /* 0x010fca0007f1e0ff */
[----:B------:R-:W-:-:S04]  /*0cd0*/  IMAD.X R11, RZ, RZ, R5, P0 ;  /* 0x000000ffff0b7224 */ /* 0x000fc800000e0605 */
[----:B------:R-:W-:-:S04]  /*0ce0*/  IMAD.WIDE.U32 R4, R11, R20, RZ ;  /* 0x000000140b047225 */ /* 0x000fc800078e00ff */
[----:B------:R-:W-:-:S04]  /*0cf0*/  IMAD.WIDE.U32 R6, P0, R9, R21, R4 ;  /* 0x0000001509067225 */ /* 0x000fc80007800004 */
[----:B------:R-:W-:Y:S01]  /*0d00*/  IMAD.WIDE.U32 R4, R9, R20, RZ ;  /* 0x0000001409047225 */ /* 0x000fe200078e00ff */
[----:B------:R-:W-:-:S03]  /*0d10*/  MOV R8, R7 ;  /* 0x0000000700087202 */ /* 0x000fc60000000f00 */
[----:B------:R-:W-:Y:S01]  /*0d20*/  IMAD.X R9, RZ, RZ, RZ, P0 ;  /* 0x000000ffff097224 */ /* 0x000fe200000e06ff */
[----:B------:R-:W-:-:S05]  /*0d30*/  IADD3 RZ, P0, R5, R6, RZ ;  /* 0x0000000605ff7210 */ /* 0x000fca0007f1e0ff */
[----:B------:R-:W-:-:S08]  /*0d40*/  IMAD.WIDE.U32.X R4, R11, R21, R8, P0 ;  /* 0x000000150b047225 */ /* 0x000fd000000e0408 */
.L_x_10:
[----:B-1----:R-:W-:Y:S01]  /*0d50*/  SHF.R.U64 R4, R4, R14, R5 ;  /* 0x0000000e04047219 */ /* 0x002fe20000001205 */
[----:B0-----:R-:W-:Y:S01]  /*0d60*/  VIADD R6, R15, 0xffffffff ;  /* 0xffffffff0f067836 */ /* 0x001fe20000000000 */
[----:B------:R-:W-:Y:S01]  /*0d70*/  SHF.L.U32 R0, R23, R12, RZ ;  /* 0x0000000c17007219 */ /* 0x000fe200000006ff */
[----:B------:R-:W-:Y:S01]  /*0d80*/  IMAD.MOV.U32 R23, RZ, RZ, R28 ;  /* 0x000000ffff177224 */ /* 0x000fe200078e001c */
[----:B------:R-:W-:Y:S01]  /*0d90*/  LOP3.LUT R5, R27, R10, RZ, 0xc0, !PT ;  /* 0x0000000a1b057212 */ /* 0x000fe200078ec0ff */
[----:B------:R-:W-:Y:S01]  /*0da0*/  IMAD.MOV R7, RZ, RZ, -R4 ;  /* 0x000000ffff077224 */ /* 0x000fe200078e0a04 */
[----:B------:R-:W-:Y:S02]  /*0db0*/  SEL R3, R3, R30, !P1 ;  /* 0x0000001e03037207 */ /* 0x000fe40004800000 */
[----:B------:R-:W-:Y:S01]  /*0dc0*/  LOP3.LUT R6, R13, R6, RZ, 0xc0, !PT ;  /* 0x000000060d067212 */ /* 0x000fe200078ec0ff */
[----:B------:R-:W-:Y:S02]  /*0dd0*/  IMAD R4, R0, R4, R5 ;  /* 0x0000000400047224 */ /* 0x000fe400078e0205 */
[----:B--2---:R-:W-:-:S02]  /*0de0*/  IMAD R0, R7, R26, R24 ;  /* 0x0000001a07007224 */ /* 0x004fc400078e0218 */
[----:B---3--:R-:W-:Y:S02]  /*0df0*/  IMAD R3, R4, R25, R3 ;  /* 0x0000001904037224 */ /* 0x008fe400078e0203 */
[----:B------:R-:W-:Y:S02]  /*0e00*/  IMAD.MOV.U32 R5, RZ, RZ, 0x1 ;  /* 0x00000001ff057424 */ /* 0x000fe400078e00ff */
[----:B------:R-:W-:-:S03]  /*0e10*/  IMAD R4, R0, R15, R6 ;  /* 0x0000000f00047224 */ /* 0x000fc600078e0206 */
[----:B------:R-:W-:Y:S02]  /*0e20*/  PRMT R0, R5, 0x7610, R0 ;  /* 0x0000761005007816 */ /* 0x000fe40000000000 */
[----:B------:R-:W-:Y:S02]  /*0e30*/  SEL R154, R4, R3, !P1 ;  /* 0x00000003049a7207 */ /* 0x000fe40004800000 */
[----:B------:R-:W-:-:S07]  /*0e40*/  SEL R153, R3, R4, !P1 ;  /* 0x0000000403997207 */ /* 0x000fce0004800000 */
.L_x_8:
[----:B------:R-:W-:-:S08]  /*0e50*/  NOP ;  /* 0x0000000000007918 */ /* 0x000fd00000000000 */
[----:B------:R-:W0:Y:S02]  /*0e60*/  USETMAXREG.TRY_ALLOC.CTAPOOL UP0, 0xe8 ;  /* 0x000000e8000079c8 */ /* 0x000e240008000600 */
[----:B0-----:R-:W-:-:S13]  /*0e70*/  PLOP3.LUT P0, PT, PT, PT, UP0, 0x80, 0x0 ;  /* 0x000000000000781c */ /* 0x001fda0003f0f008 */
[----:B------:R-:W-:Y:S05]  /*0e80*/  @!P0 BRA `(.L_x_8) ;  /* 0xfffffffc00f08947 */ /* 0x000fea000383ffff */
[----:B------:R-:W-:Y:S01]  /*0e90*/  ULDC.64 UR4, c[0x0][0x598] ;  /* 0x0001660000047ab9 */ /* 0x000fe20000000a00 */
[----:B------:R-:W-:Y:S01]  /*0ea0*/  ULDC.64 UR36, c[0x0][0x208] ;  /* 0x0000820000247ab9 */ /* 0x000fe20000000a00 */
[----:B------:R-:W-:-:S04]  /*0eb0*/  ISETP.NE.U32.AND P0, PT, RZ, UR4, PT ;  /* 0x00000004ff007c0c */ /* 0x000fc8000bf05070 */
[----:B------:R-:W-:-:S13]  /*0ec0*/  ISETP.NE.AND.EX P0, PT, RZ, UR5, PT, P0 ;  /* 0x00000005ff007c0c */ /* 0x000fda000bf05300 */
[----:B------:R-:W-:Y:S05]  /*0ed0*/  @!P0 BRA `(.L_x_11) ;  /* 0x00000000001c8947 */ /* 0x000fea0003800000 */
[----:B------:R-:W0:Y:S02]  /*0ee0*/  LDC.64 R4, c[0x0][0x598] ;  /* 0x00016600ff047b82 */ /* 0x000e240000000a00 */
[----:B0-----:R-:W2:Y:S02]  /*0ef0*/  LDG.E.64 R4, desc[UR36][R4.64] ;  /* 0x0000002404047981 */ /* 0x001ea4000c1e1b00 */
[----:B--2---:R-:W-:-:S04]  /*0f00*/  ISETP.NE.U32.AND P0, PT, R4, RZ, PT ;  /* 0x000000ff0400720c */ /* 0x004fc80003f05070 */
[----:B------:R-:W-:-:S13]  /*0f10*/  ISETP.NE.AND.EX P0, PT, R5, RZ, PT, P0 ;  /* 0x000000ff0500720c */ /* 0x000fda0003f05300 */
[----:B------:R-:W-:Y:S05]  /*0f20*/  @!P0 BRA `(.L_x_11) ;  /* 0x0000000000088947 */ /* 0x000fea0003800000 */
[----:B------:R0:W5:Y:S01]  /*0f30*/  LD.E R155, desc[UR36][R4.64] ;  /* 0x00000024049b7980 */ /* 0x000162000c101900 */
[----:B------:R-:W-:Y:S05]  /*0f40*/  BRA `(.L_x_12) ;  /* 0x0000000000247947 */ /* 0x000fea0003800000 */
.L_x_11:
[----:B------:R-:W-:Y:S02]  /*0f50*/  ULDC.64 UR4, c[0x0][0x588] ;  /* 0x0001620000047ab9 */ /* 0x000fe40000000a00 */
[----:B------:R-:W-:-:S04]  /*0f60*/  ISETP.NE.U32.AND P0, PT, RZ, UR4, PT ;  /* 0x00000004ff007c0c */ /* 0x000fc8000bf05070 */
[----:B------:R-:W-:-:S13]  /*0f70*/  ISETP.NE.AND.EX P0, PT, RZ, UR5, PT, P0 ;  /* 0x00000005ff007c0c */ /* 0x000fda000bf05300 */
[----:B------:R-:W-:Y:S05]  /*0f80*/  @!P0 BRA `(.L_x_13) ;  /* 0x00000000000c8947 */ /* 0x000fea0003800000 */
[----:B------:R-:W0:Y:S02]  /*0f90*/  LDC.64 R4, c[0x0][0x588] ;  /* 0x00016200ff047b82 */ /* 0x000e240000000a00 */
[----:B0-----:R1:W5:Y:S01]  /*0fa0*/  LDG.E R155, desc[UR36][R4.64] ;  /* 0x00000024049b7981 */ /* 0x001362000c1e1900 */
[----:B------:R-:W-:Y:S05]  /*0fb0*/  BRA `(.L_x_12) ;  /* 0x0000000000087947 */ /* 0x000fea0003800000 */
.L_x_13:
[----:B------:R-:W-:Y:S02]  /*0fc0*/  ULDC UR4, c[0x0][0x580] ;  /* 0x0001600000047ab9 */ /* 0x000fe40000000800 */
[----:B------:R-:W-:-:S07]  /*0fd0*/  IMAD.U32 R155, RZ, RZ, UR4 ;  /* 0x00000004ff9b7e24 */ /* 0x000fce000f8e00ff */
.L_x_12:
[----:B------:R-:W-:Y:S02]  /*0fe0*/  ULDC.64 UR4, c[0x0][0x5a0] ;  /* 0x0001680000047ab9 */ /* 0x000fe40000000a00 */
[----:B------:R-:W-:-:S04]  /*0ff0*/  ISETP.NE.U32.AND P0, PT, RZ, UR4, PT ;  /* 0x00000004ff007c0c */ /* 0x000fc8000bf05070 */
[----:B------:R-:W-:-:S13]  /*1000*/  ISETP.NE.AND.EX P0, PT, RZ, UR5, PT, P0 ;  /* 0x00000005ff007c0c */ /* 0x000fda000bf05300 */
[----:B------:R-:W-:Y:S05]  /*1010*/  @!P0 BRA `(.L_x_14) ;  /* 0x00000000001c8947 */ /* 0x000fea0003800000 */
[----:B01----:R-:W0:Y:S02]  /*1020*/  LDC.64 R4, c[0x0][0x5a0] ;  /* 0x00016800ff047b82 */ /* 0x003e240000000a00 */
[----:B0-----:R-:W2:Y:S02]  /*1030*/  LDG.E.64 R4, desc[UR36][R4.64] ;  /* 0x0000002404047981 */ /* 0x001ea4000c1e1b00 */
[----:B--2---:R-:W-:-:S04]  /*1040*/  ISETP.NE.U32.AND P0, PT, R4, RZ, PT ;  /* 0x000000ff0400720c */ /* 0x004fc80003f05070 */
[----:B------:R-:W-:-:S13]  /*1050*/  ISETP.NE.AND.EX P0, PT, R5, RZ, PT, P0 ;  /* 0x000000ff0500720c */ /* 0x000fda0003f05300 */
[----:B------:R-:W-:Y:S05]  /*1060*/  @!P0 BRA `(.L_x_14) ;  /* 0x0000000000088947 */ /* 0x000fea0003800000 */
[----:B------:R0:W5:Y:S01]  /*1070*/  LD.E R156, desc[UR36][R4.64] ;  /* 0x00000024049c7980 */ /* 0x000162000c101900 */
[----:B------:R-:W-:Y:S05]  /*1080*/  BRA `(.L_x_15) ;  /* 0x0000000000247947 */ /* 0x000fea0003800000 */
.L_x_14:
[----:B------:R-:W-:Y:S02]  /*1090*/  ULDC.64 UR4, c[0x0][0x590] ;  /* 0x0001640000047ab9 */ /* 0x000fe40000000a00 */
[----:B------:R-:W-:-:S04]  /*10a0*/  ISETP.NE.U32.AND P0, PT, RZ, UR4, PT ;  /* 0x00000004ff007c0c */ /* 0x000fc8000bf05070 */
[----:B------:R-:W-:-:S13]  /*10b0*/  ISETP.NE.AND.EX P0, PT, RZ, UR5, PT, P0 ;  /* 0x00000005ff007c0c */ /* 0x000fda000bf05300 */
[----:B------:R-:W-:Y:S05]  /*10c0*/  @!P0 BRA `(.L_x_16) ;  /* 0x00000000000c8947 */ /* 0x000fea0003800000 */
[----:B------:R-:W2:Y:S02]  /*10d0*/  LDC.64 R156, c[0x0][0x590] ;  /* 0x00016400ff9c7b82 */ /* 0x000ea40000000a00 */
[----:B--2---:R2:W5:Y:S01]  /*10e0*/  LDG.E R156, desc[UR36][R156.64] ;  /* 0x000000249c9c7981 */ /* 0x004562000c1e1900 */
[----:B------:R-:W-:Y:S05]  /*10f0*/  BRA `(.L_x_15) ;  /* 0x0000000000087947 */ /* 0x000fea0003800000 */
.L_x_16:
[----:B------:R-:W-:Y:S02]  /*1100*/  ULDC UR4, c[0x0][0x584] ;  /* 0x0001610000047ab9 */ /* 0x000fe40000000800 */
[----:B------:R-:W-:-:S07]  /*1110*/  IMAD.U32 R156, RZ, RZ, UR4 ;  /* 0x00000004ff9c7e24 */ /* 0x000fce000f8e00ff */
.L_x_15:
[----:B------:R-:W-:-:S13]  /*1120*/  LOP3.LUT P0, RZ, R0, 0xff, RZ, 0xc0, !PT ;  /* 0x000000ff00ff7812 */ /* 0x000fda000780c0ff */
[----:B------:R-:W-:Y:S05]  /*1130*/  @!P0 EXIT ;  /* 0x000000000000894d */ /* 0x000fea0003800000 */
[----:B------:R-:W-:Y:S01]  /*1140*/  ULDC UR4, c[0x0][0x28c] ;  /* 0x0000a30000047ab9 */ /* 0x000fe20000000800 */
[----:B------:R-:W-:Y:S01]  /*1150*/  LOP3.LUT R166, R19, 0x1, RZ, 0xfc, !PT ;  /* 0x0000000113a67812 */ /* 0x000fe200078efcff */
[----:B------:R-:W-:Y:S01]  /*1160*/  UIADD3 UR4, UR4, 0x7f, URZ ;  /* 0x0000007f04047890 */ /* 0x000fe2000fffe03f */
[----:B------:R-:W-:Y:S01]  /*1170*/  UMOV UR38, URZ ;  /* 0x0000003f00267c82 */ /* 0x000fe20008000000 */
[----:B------:R-:W-:Y:S02]  /*1180*/  UMOV UR39, URZ ;  /* 0x0000003f00277c82 */ /* 0x000fe40008000000 */
[----:B------:R-:W-:-:S04]  /*1190*/  USHF.R.S32.HI UR5, URZ, 0x1f, UR4 ;  /* 0x0000001f3f057899 */ /* 0x000fc80008011404 */
[----:B------:R-:W-:-:S04]  /*11a0*/  ULEA.HI UR5, UR5, UR4, URZ, 0x7 ;  /* 0x0000000405057291 */ /* 0x000fc8000f8f383f */
[----:B------:R-:W-:-:S12]  /*11b0*/  USHF.R.S32.HI UR40, URZ, 0x7, UR5 ;  /* 0x000000073f287899 */ /* 0x000fd80008011405 */
.L_x_288:
[----:B------:R-:W-:Y:S01]  /*11c0*/  LOP3.LUT R0, R18, 0x80, RZ, 0xc0, !PT ;  /* 0x0000008012007812 */ /* 0x000fe200078ec0ff */
[----:B---3--:R-:W3:Y:S01]  /*11d0*/  S2UR UR7, SR_CgaCtaId ;  /* 0x00000000000779c3 */ /* 0x008ee20000008800 */
[----:B------:R-:W-:Y:S02]  /*11e0*/  UMOV UR6, 0x400 ;  /* 0x0000040000067882 */ /* 0x000fe40000000000 */
[----:B------:R-:W-:-:S06]  /*11f0*/  SHF.R.U32.HI R0, RZ, 0x7, R0 ;  /* 0x00000007ff007819 */ /* 0x000fcc0000011600 */
[----:B----4-:R-:W4:Y:S01]  /*1200*/  SHFL.IDX PT, R0, R0, RZ, 0x1f ;  /* 0x00001fff00007589 */ /* 0x010f2200000e0000 */
[----:B---3--:R-:W-:Y:S01]  /*1210*/  ULEA UR6, UR7, UR6, 0x18 ;  /* 0x0000000607067291 */ /* 0x008fe2000f8ec03f */
[----:B----4-:R-:W-:-:S13]  /*1220*/  R2UR UR4, R0 ;  /* 0x00000000000472ca */ /* 0x010fda00000e0000 */
[----:B------:R-:W-:-:S04]  /*1230*/  ULEA.HI UR5, UR4, UR4, URZ, 0x1 ;  /* 0x0000000404057291 */ /* 0x000fc8000f8f083f */
[----:B------:R-:W-:-:S04]  /*1240*/  ULOP3.LUT UR5, UR5, 0x7fffe, URZ, 0xc0, !UPT ;  /* 0x0007fffe05057892 */ /* 0x000fc8000f8ec03f */
[----:B------:R-:W-:-:S03]  /*1250*/  UIADD3 UR5, UR4, -UR5, URZ ;  /* 0x8000000504057290 */ /* 0x000fc6000fffe03f */
[----:B------:R-:W-:Y:S01]  /*1260*/  ULDC UR4, c[0x0][0x28c] ;  /* 0x0000a30000047ab9 */ /* 0x000fe20000000800 */
[----:B------:R-:W-:Y:S01]  /*1270*/  ULEA UR5, UR5, UR6, 0xd ;  /* 0x0000000605057291 */ /* 0x000fe2000f8e683f */
[----:B------:R-:W-:-:S03]  /*1280*/  ISETP.LT.AND P0, PT, RZ, UR4, PT ;  /* 0x00000004ff007c0c */ /* 0x000fc6000bf01270 */
[----:B------:R-:W-:-:S04]  /*1290*/  UIADD3 UR5, UR5, 0x100, URZ ;  /* 0x0000010005057890 */ /* 0x000fc8000fffe03f */
[----:B------:R-:W-:-:S04]  /*12a0*/  USHF.R.U32.HI UR5, URZ, 0x4, UR5 ;  /* 0x000000043f057899 */ /* 0x000fc80008011605 */
[----:B------:R-:W-:Y:S02]  /*12b0*/  ULOP3.LUT UR41, UR5, 0x3fff, URZ, 0xc0, !UPT ;  /* 0x00003fff05297892 */ /* 0x000fe4000f8ec03f */
[----:B-12---:R-:W-:Y:S10]  /*12c0*/  @P0 BRA `(.L_x_17) ;  /* 0x0000000000400947 */ /* 0x006ff40003800000 */
[----:B------:R-:W-:Y:S01]  /*12d0*/  MOV R0, 0x0 ;  /* 0x0000000000007802 */ /* 0x000fe20000000f00 */
[----:B------:R-:W-:Y:S01]  /*12e0*/  ULDC.64 UR4, c[0x4][0x68] ;  /* 0x01001a0000047ab9 */ /* 0x000fe20000000a00 */
[----:B------:R-:W-:Y:S01]  /*12f0*/  ULDC.64 UR6, c[0x4][0x8] ;  /* 0x0100020000067ab9 */ /* 0x000fe20000000a00 */
[----:B01----:R-:W-:Y:S01]  /*1300*/  IMAD.U32 R4, RZ, RZ, UR4 ;  /* 0x00000004ff047e24 */ /* 0x003fe2000f8e00ff */
[----:B------:R0:W1:Y:S01]  /*1310*/  LDC.64 R14, c[0x4][R0] ;  /* 0x01000000000e7b82 */ /* 0x0000620000000a00 */
[----:B------:R-:W-:Y:S01]  /*1320*/  IMAD.U32 R5, RZ, RZ, UR5 ;  /* 0x00000005ff057e24 */ /* 0x000fe2000f8e00ff */
[----:B------:R-:W-:Y:S01]  /*1330*/  ULDC.64 UR4, c[0x4][0x70] ;  /* 0x01001c0000047ab9 */ /* 0x000fe20000000a00 */
[----:B------:R-:W-:Y:S01]  /*1340*/  MOV R10, UR6 ;  /* 0x00000006000a7c02 */ /* 0x000fe20008000f00 */
[----:B------:R-:W-:Y:S02]  /*1350*/  IMAD.U32 R6, RZ, RZ, UR4 ;  /* 0x00000004ff067e24 */ /* 0x000fe4000f8e00ff */
[----:B------:R-:W-:-:S02]  /*1360*/  IMAD.U32 R7, RZ, RZ, UR5 ;  /* 0x00000005ff077e24 */ /* 0x000fc4000f8e00ff */
[----:B------:R-:W-:Y:S02]  /*1370*/  IMAD.U32 R11, RZ, RZ, UR7 ;  /* 0x00000007ff0b7e24 */ /* 0x000fe4000f8e00ff */
[----:B------:R-:W-:Y:S02]  /*1380*/  IMAD.MOV.U32 R8, RZ, RZ, 0x1e1 ;  /* 0x000001e1ff087424 */ /* 0x000fe400078e00ff */
[----:B------:R-:W-:Y:S02]  /*1390*/  IMAD.MOV.U32 R12, RZ, RZ, 0x1 ;  /* 0x00000001ff0c7424 */ /* 0x000fe400078e00ff */
[----:B0-----:R-:W-:-:S07]  /*13a0*/  IMAD.MOV.U32 R13, RZ, RZ, RZ ;  /* 0x000000ffff0d7224 */ /* 0x001fce00078e00ff */
[----:B------:R-:W-:-:S07]  /*13b0*/  LEPC R20, `(.L_x_17) ;  /* 0x000000001014794e */ /* 0x000fce0000000000 */
[----:B-12--5:R-:W-:Y:S05]  /*13c0*/  CALL.ABS.NOINC R14 ;  /* 0x000000000e007343 */ /* 0x026fea0003c00000 */
.L_x_17:
[----:B------:R-:W-:-:S13]  /*13d0*/  ISETP.NE.AND P0, PT, R166, 0x3, PT ;  /* 0x00000003a600780c */ /* 0x000fda0003f05270 */
[----:B------:R-:W-:Y:S05]  /*13e0*/  @!P0 BRA `(.L_x_18) ;  /* 0x0000000000048947 */ /* 0x000fea0003800000 */
[----:B------:R-:W-:Y:S01]  /*13f0*/  BPT.TRAP 0x1 ;  /* 0x000000040000795c */ /* 0x000fe20000300000 */
.L_x_18:
[----:B------:R-:W3:Y:S01]  /*1400*/  S2UR UR5, SR_CgaCtaId ;  /* 0x00000000000579c3 */ /* 0x000ee20000008800 */
[----:B------:R-:W-:Y:S01]  /*1410*/  UMOV UR4, 0x400 ;  /* 0x0000040000047882 */ /* 0x000fe20000000000 */
[----:B------:R-:W-:Y:S02]  /*1420*/  IMAD.U32 R0, RZ, RZ, UR38 ;  /* 0x00000026ff007e24 */ /* 0x000fe4000f8e00ff */
[----:B------:R-:W-:-:S03]  /*1430*/  IMAD.U32 R3, RZ, RZ, UR39 ;  /* 0x00000027ff037e24 */ /* 0x000fc6000f8e00ff */
[----:B------:R-:W-:Y:S01]  /*1440*/  SHF.L.U32 R0, R0, 0x1f, RZ ;  /* 0x0000001f00007819 */ /* 0x000fe200000006ff */
[----:B---3--:R-:W-:-:S06]  /*1450*/  ULEA UR4, UR5, UR4, 0x18 ;  /* 0x0000000405047291 */ /* 0x008fcc000f8ec03f */
[----:B------:R-:W-:-:S04]  /*1460*/  IMAD.U32 R6, RZ, RZ, UR4 ;  /* 0x00000004ff067e24 */ /* 0x000fc8000f8e00ff */
[----:B------:R-:W-:-:S04]  /*1470*/  IMAD R3, R3, 0x8, R6 ;  /* 0x0000000803037824 */ /* 0x000fc800078e0206 */
[----:B------:R3:W4:Y:S01]  /*1480*/  SYNCS.PHASECHK.TRANS64.TRYWAIT P1, [R3+URZ], R0 ;  /* 0x00000000030075a7 */ /* 0x000722000802017f */
[----:B------:R-:W-:Y:S05]  /*1490*/  @!P0 BRA `(.L_x_19) ;  /* 0x0000000000048947 */ /* 0x000fea0003800000 */
[----:B------:R-:W-:Y:S01]  /*14a0*/  BPT.TRAP 0x1 ;  /* 0x000000040000795c */ /* 0x000fe20000300000 */
.L_x_19:
[----:B----4-:R-:W-:Y:S05]  /*14b0*/  @P1 BRA `(.L_x_20) ;  /* 0x0000000000081947 */ /* 0x010fea0003800000 */
[----:B------:R-:W4:Y:S02]  /*14c0*/  SYNCS.PHASECHK.TRANS64.TRYWAIT P1, [R3+URZ], R0 ;  /* 0x00000000030075a7 */ /* 0x000f24000802017f */
[----:B----4-:R-:W-:Y:S05]  /*14d0*/  @!P1 BRA `(.L_x_21) ;  /* 0x000000b4005c9947 */ /* 0x010fea0003800000 */
.L_x_20:
[----:B------:R-:W-:-:S04]  /*14e0*/  UISETP.LT.AND UP0, UPT, UR40, 0x1, UPT ;  /* 0x000000012800788c */ /* 0x000fc8000bf01270 */
[----:B------:R-:W-:-:S06]  /*14f0*/  USEL UR4, UR40, 0x1, UP0 ;  /* 0x0000000128047887 */ /* 0x000fcc0008000000 */
[----:B---34-:R-:W-:Y:S01]  /*1500*/  IMAD.U32 R0, RZ, RZ, UR4 ;  /* 0x00000004ff007e24 */ /* 0x018fe2000f8e00ff */
[----:B------:R-:W-:Y:S05]  /*1510*/  WARPSYNC.ALL ;  /* 0x0000000000007948 */ /* 0x000fea0003800000 */
[----:B------:R-:W-:-:S04]  /*1520*/  IADD3 R0, -R0, UR40, RZ ;  /* 0x0000002800007c10 */ /* 0x000fc8000fffe1ff */
[----:B------:R-:W-:Y:S02]  /*1530*/  ISETP.GE.AND P1, PT, R0, 0x1, PT ;  /* 0x000000010000780c */ /* 0x000fe40003f26270 */
[----:B------:R-:W-:Y:S01]  /*1540*/  R2UR UR4, R6 ;  /* 0x00000000060472ca */ /* 0x000fe200000e0000 */
[----:B------:R-:W-:Y:S01]  /*1550*/  WARPGROUP.ARRIVE ;  /* 0x00000000000079c5 */ /* 0x000fe20000000000 */
[----:B------:R-:W-:Y:S01]  /*1560*/  UMOV UR9, 0x40000040 ;  /* 0x4000004000097882 */ /* 0x000fe20000000000 */
[----:B------:R-:W-:Y:S01]  /*1570*/  UMOV UR11, 0x40000040 ;  /* 0x40000040000b7882 */ /* 0x000fe20000000000 */
[----:B------:R-:W-:Y:S01]  /*1580*/  UMOV UR13, 0x40000040 ;  /* 0x40000040000d7882 */ /* 0x000fe20000000000 */
[----:B------:R-:W-:-:S08]  /*1590*/  UMOV UR15, UR11 ;  /* 0x0000000b000f7c82 */ /* 0x000fd00008000000 */
[----:B------:R-:W-:-:S04]  /*15a0*/  UIADD3 UR4, UR4, 0x20100, URZ ;  /* 0x0002010004047890 */ /* 0x000fc8000fffe03f */
[----:B------:R-:W-:-:S04]  /*15b0*/  USHF.R.U32.HI UR4, URZ, 0x4, UR4 ;  /* 0x000000043f047899 */ /* 0x000fc80008011604 */
[----:B------:R-:W-:Y:S02]  /*15c0*/  ULOP3.LUT UR5, UR4, 0x3fff, URZ, 0xc0, !UPT ;  /* 0x00003fff04057892 */ /* 0x000fe4000f8ec03f */
[----:B------:R-:W-:Y:S02]  /*15d0*/  ULOP3.LUT UR4, UR41, 0x10000, URZ, 0xfc, !UPT ;  /* 0x0001000029047892 */ /* 0x000fe4000f8efc3f */
[----:B------:R-:W-:Y:S02]  /*15e0*/  ULOP3.LUT UR5, UR5, 0x10000, URZ, 0xfc, !UPT ;  /* 0x0001000005057892 */ /* 0x000fe4000f8efc3f */
[----:B------:R-:W-:Y:S02]  /*15f0*/  ULEA UR8, UR39, UR4, 0xc ;  /* 0x0000000427087291 */ /* 0x000fe4000f8e603f */
[----:B------:R-:W-:Y:S02]  /*1600*/  ULEA UR6, UR39, UR5, 0xb ;  /* 0x0000000527067291 */ /* 0x000fe4000f8e583f */
[----:B------:R-:W-:-:S05]  /*1610*/  UIADD3 UR12, UR8, 0x400, URZ ;  /* 0x00000400080c7890 */ /* 0x000fca000fffe03f */
[----:B------:R-:W-:Y:S02]  /*1620*/  UMOV UR10, UR6 ;  /* 0x00000006000a7c82 */ /* 0x000fe40008000000 */
[----:B------:R-:W-:Y:S01]  /*1630*/  HGMMA.64x128x16.F32.BF16 R88, gdesc[UR8], RZ, !UPT, gsb0 ;  /* 0x01e00000085879f0 */ /* 0x000fe2000c0018ff */
[----:B------:R-:W-:Y:S02]  /*1640*/  UMOV UR14, UR10 ;  /* 0x0000000a000e7c82 */ /* 0x000fe40008000000 */
[----:B------:R-:W-:Y:S02]  /*1650*/  WARPGROUP.DEPBAR.LE gsb0, 0x0 ;  /* 0x00008000000079c5 */ /* 0x000fe40000010000 */
[----:B------:R-:W-:-:S07]  /*1660*/  WARPGROUP.ARRIVE ;  /* 0x00000000000079c5 */ /* 0x000fce0000000000 */
[----:B------:R-:W-:Y:S01]  /*1670*/  HGMMA.64x128x16.F32.BF16 R24, gdesc[UR12], RZ, !UPT, gsb0 ;  /* 0x01e000000c1879f0 */ /* 0x000fe2000c0018ff */
[----:B------:R-:W-:Y:S02]  /*1680*/  UIADD3 UR12, UR8, 0x2, URZ ;  /* 0x00000002080c7890 */ /* 0x000fe4000fffe03f */
[----:B------:R-:W-:Y:S01]  /*1690*/  UIADD3 UR14, UR6, 0x2, URZ ;  /* 0x00000002060e7890 */ /* 0x000fe2000fffe03f */
[----:B------:R-:W-:Y:S01]  /*16a0*/  UMOV UR13, 0x40000040 ;  /* 0x40000040000d7882 */ /* 0x000fe20000000000 */
[----:B------:R-:W-:Y:S01]  /*16b0*/  UMOV UR15, 0x40000040 ;  /* 0x40000040000f7882 */ /* 0x000fe20000000000 */
[----:B------:R-:W-:Y:S02]  /*16c0*/  WARPGROUP.DEPBAR.LE gsb0, 0x0 ;  /* 0x00008000000079c5 */ /* 0x000fe40000010000 */
[----:B------:R-:W-:-:S06]  /*16d0*/  WARPGROUP.ARRIVE ;  /* 0x00000000000079c5 */ /* 0x000fcc0000000000 */
[----:B------:R-:W-:Y:S01]  /*16e0*/  HGMMA.64x128x16.F32.BF16 R88, gdesc[UR12], R88, gsb0 ;  /* 0x01e000000c5879f0 */ /* 0x000fe20008001858 */
[----:B------:R-:W-:Y:S01]  /*16f0*/  UIADD3 UR12, UR8, 0x402, URZ ;  /* 0x00000402080c7890 */ /* 0x000fe2000fffe03f */
[----:B------:R-:W-:Y:S01]  /*1700*/  UMOV UR13, 0x40000040 ;  /* 0x40000040000d7882 */ /* 0x000fe20000000000 */
[----:B------:R-:W-:Y:S02]  /*1710*/  WARPGROUP.DEPBAR.LE gsb0, 0x0 ;  /* 0x00008000000079c5 */ /* 0x000fe40000010000 */
[----:B------:R-:W-:-:S07]  /*1720*/  WARPGROUP.ARRIVE ;  /* 0x00000000000079c5 */ /* 0x000fce0000000000 */
[----:B------:R-:W-:Y:S01]  /*1730*/  HGMMA.64x128x16.F32.BF16 R24, gdesc[UR12], R24, gsb0 ;  /* 0x01e000000c1879f0 */ /* 0x000fe20008001818 */
        /* <DEDUP_REMOVED lines=71> */
[----:B------:R-:W-:Y:S03]  /*1bb0*/  HGMMA.64x128x16.F32.BF16 R24, gdesc[UR12], R24, gsb0 ;  /* 0x01e000000c1879f0 */ /* 0x000fe60008001818 */
[----:B------:R-:W-:Y:S02]  /*1bc0*/  WARPGROUP.DEPBAR.LE gsb0, 0x0 ;  /* 0x00008000000079c5 */ /* 0x000fe40000010000 */
[----:B------:R-:W-:Y:S05]  /*1bd0*/  @!P1 BRA `(.L_x_22) ;  /* 0x0000000800349947 */ /* 0x000fea0003800000 */
[----:B------:R-:W-:Y:S02]  /*1be0*/  UIADD3 UR6, UR39, 0x1, URZ ;  /* 0x0000000127067890 */ /* 0x000fe4000fffe03f */
[----:B------:R-:W-:Y:S02]  /*1bf0*/  IMAD.U32 R3, RZ, RZ, UR39 ;  /* 0x00000027ff037e24 */ /* 0x000fe4000f8e00ff */
[----:B------:R-:W-:-:S04]  /*1c00*/  UISETP.NE.AND UP0, UPT, UR6, 0x2, UPT ;  /* 0x000000020600788c */ /* 0x000fc8000bf05270 */
[----:B------:R-:W-:Y:S02]  /*1c10*/  USEL UR7, URZ, 0x1, UP0 ;  /* 0x000000013f077887 */ /* 0x000fe40008000000 */
[----:B------:R-:W-:Y:S02]  /*1c20*/  USEL UR6, UR6, URZ, UP0 ;  /* 0x0000003f06067287 */ /* 0x000fe40008000000 */
[----:B------:R-:W-:-:S06]  /*1c30*/  ULOP3.LUT UR7, UR38, UR7, URZ, 0x3c, !UPT ;  /* 0x0000000726077292 */ /* 0x000fcc000f8e3c3f */
[----:B------:R-:W-:-:S07]  /*1c40*/  MOV R7, UR7 ;  /* 0x0000000700077c02 */ /* 0x000fce0008000f00 */
.L_x_29:
[----:B------:R-:W-:Y:S05]  /*1c50*/  @!P0 BRA `(.L_x_23) ;  /* 0x0000000000048947 */ /* 0x000fea0003800000 */
[----:B------:R-:W-:Y:S01]  /*1c60*/  BPT.TRAP 0x1 ;  /* 0x000000040000795c */ /* 0x000fe20000300000 */
.L_x_23:
[----:B------:R-:W3:Y:S01]  /*1c70*/  S2UR UR8, SR_CgaCtaId ;  /* 0x00000000000879c3 */ /* 0x000ee20000008800 */
[----:B------:R-:W-:Y:S01]  /*1c80*/  UMOV UR7, 0x400 ;  /* 0x0000040000077882 */ /* 0x000fe20000000000 */
[----:B01----:R-:W-:Y:S01]  /*1c90*/  IMAD.U32 R5, RZ, RZ, UR6 ;  /* 0x00000006ff057e24 */ /* 0x003fe2000f8e00ff */
[----:B------:R-:W-:Y:S01]  /*1ca0*/  SHF.L.U32 R4, R7, 0x1f, RZ ;  /* 0x0000001f07047819 */ /* 0x000fe200000006ff */
[----:B---3--:R-:W-:-:S06]  /*1cb0*/  ULEA UR7, UR8, UR7, 0x18 ;  /* 0x0000000708077291 */ /* 0x008fcc000f8ec03f */
[----:B------:R-:W-:-:S04]  /*1cc0*/  IMAD.U32 R6, RZ, RZ, UR7 ;  /* 0x00000007ff067e24 */ /* 0x000fc8000f8e00ff */
[----:B------:R-:W-:-:S04]  /*1cd0*/  IMAD R5, R5, 0x8, R6 ;  /* 0x0000000805057824 */ /* 0x000fc800078e0206 */
[----:B------:R0:W1:Y:S01]  /*1ce0*/  SYNCS.PHASECHK.TRANS64.TRYWAIT P1, [R5+URZ], R4 ;  /* 0x00000004050075a7 */ /* 0x000062000802017f */
[----:B------:R-:W-:Y:S05]  /*1cf0*/  @!P0 BRA `(.L_x_24) ;  /* 0x0000000000048947 */ /* 0x000fea0003800000 */
[----:B------:R-:W-:Y:S01]  /*1d00*/  BPT.TRAP 0x1 ;  /* 0x000000040000795c */ /* 0x000fe20000300000 */
.L_x_24:
[----:B-1----:R-:W-:Y:S05]  /*1d10*/  @P1 BRA `(.L_x_25) ;  /* 0x0000000000081947 */ /* 0x002fea0003800000 */
[----:B------:R-:W1:Y:S02]  /*1d20*/  SYNCS.PHASECHK.TRANS64.TRYWAIT P1, [R5+URZ], R4 ;  /* 0x00000004050075a7 */ /* 0x000e64000802017f */
[----:B-1----:R-:W-:Y:S05]  /*1d30*/  @!P1 BRA `(.L_x_26) ;  /* 0x000000ac00589947 */ /* 0x002fea0003800000 */
.L_x_25:
[----:B------:R-:W-:Y:S01]  /*1d40*/  ULEA UR10, UR6, UR4, 0xc ;  /* 0x00000004060a7291 */ /* 0x000fe2000f8e603f */
[----:B------:R-:W-:Y:S01]  /*1d50*/  WARPGROUP.ARRIVE ;  /* 0x00000000000079c5 */ /* 0x000fe20000000000 */
[----:B------:R-:W-:Y:S01]  /*1d60*/  ULEA UR8, UR6, UR5, 0xb ;  /* 0x0000000506087291 */ /* 0x000fe2000f8e583f */
[----:B------:R-:W-:Y:S01]  /*1d70*/  UMOV UR13, 0x40000040 ;  /* 0x40000040000d7882 */ /* 0x000fe20000000000 */
[----:B------:R-:W-:-:S03]  /*1d80*/  UMOV UR15, 0x40000040 ;  /* 0x40000040000f7882 */ /* 0x000fc60000000000 */
[----:B------:R-:W-:Y:S02]  /*1d90*/  UMOV UR12, UR10 ;  /* 0x0000000a000c7c82 */ /* 0x000fe40008000000 */
[----:B------:R-:W-:Y:S02]  /*1da0*/  UMOV UR14, UR8 ;  /* 0x00000008000e7c82 */ /* 0x000fe40008000000 */
        /* <DEDUP_REMOVED lines=92> */
[----:B------:R-:W-:Y:S01]  /*2370*/  BPT.TRAP 0x1 ;  /* 0x000000040000795c */ /* 0x000fe20000300000 */
.L_x_27:
[----:B------:R-:W-:-:S13]  /*2380*/  ISETP.NE.AND P1, PT, R22, RZ, PT ;  /* 0x000000ff1600720c */ /* 0x000fda0003f25270 */
[----:B01----:R-:W-:-:S04]  /*2390*/  @P1 IMAD R4, R3, 0x8, R6 ;  /* 0x0000000803041824 */ /* 0x003fc800078e0206 */
[----:B------:R-:W-:-:S05]  /*23a0*/  @P1 VIADD R5, R4, 0x10 ;  /* 0x0000001004051836 */ /* 0x000fca0000000000 */
[----:B------:R-:W-:-:S04]  /*23b0*/  @P1 PRMT R5, R152, 0x654, R5 ;  /* 0x0000065498051816 */ /* 0x000fc80000000005 */
[----:B------:R0:W-:Y:S01]  /*23c0*/  @P1 SYNCS.ARRIVE.TRANS64.RED.A1T0 RZ, [R5+URZ], RZ ;  /* 0x000000ff05ff19a7 */ /* 0x0001e2000810043f */
[----:B------:R-:W-:-:S13]  /*23d0*/  ISETP.GT.U32.AND P1, PT, R19, 0x1, PT ;  /* 0x000000011300780c */ /* 0x000fda0003f24070 */
[----:B0-----:R-:W-:Y:S05]  /*23e0*/  @P1 BRA `(.L_x_28) ;  /* 0x0000000000041947 */ /* 0x001fea0003800000 */
[----:B------:R-:W-:Y:S01]  /*23f0*/  BPT.TRAP 0x1 ;  /* 0x000000040000795c */ /* 0x000fe20000300000 */
.L_x_28:
[----:B------:R-:W-:Y:S01]  /*2400*/  UIADD3 UR6, UR6, 0x1, URZ ;  /* 0x0000000106067890 */ /* 0x000fe2000fffe03f */
[C---:B------:R-:W-:Y:S01]  /*2410*/  ISETP.GT.AND P2, PT, R0.reuse, 0x1, PT ;  /* 0x000000010000780c */ /* 0x040fe20003f44270 */
[----:B------:R-:W-:Y:S02]  /*2420*/  VIADD R3, R3, 0x1 ;  /* 0x0000000103037836 */ /* 0x000fe40000000000 */
[----:B------:R-:W-:Y:S01]  /*2430*/  UISETP.NE.AND UP0, UPT, UR6, 0x2, UPT ;  /* 0x000000020600788c */ /* 0x000fe2000bf05270 */
[----:B------:R-:W-:Y:S02]  /*2440*/  VIADD R0, R0, 0xffffffff ;  /* 0xffffffff00007836 */ /* 0x000fe40000000000 */
[C---:B------:R-:W-:Y:S01]  /*2450*/  ISETP.NE.AND P1, PT, R3.reuse, 0x2, PT ;  /* 0x000000020300780c */ /* 0x040fe20003f25270 */
[----:B------:R-:W-:Y:S02]  /*2460*/  USEL UR7, URZ, 0x1, UP0 ;  /* 0x000000013f077887 */ /* 0x000fe40008000000 */
[----:B------:R-:W-:Y:S01]  /*2470*/  USEL UR6, UR6, URZ, UP0 ;  /* 0x0000003f06067287 */ /* 0x000fe20008000000 */
[----:B------:R-:W-:-:S03]  /*2480*/  SEL R3, R3, RZ, P1 ;  /* 0x000000ff03037207 */ /* 0x000fc60000800000 */
[----:B------:R-:W-:Y:S01]  /*2490*/  LOP3.LUT R7, R7, UR7, RZ, 0x3c, !PT ;  /* 0x0000000707077c12 */ /* 0x000fe2000f8e3cff */
[----:B------:R-:W-:Y:S07]  /*24a0*/  @P2 BRA `(.L_x_29) ;  /* 0xfffffff400e82947 */ /* 0x000fee000383ffff */
.L_x_22:
[----:B------:R-:W3:Y:S02]  /*24b0*/  LDC R0, c[0x0][0x28c] ;  /* 0x0000a300ff007b82 */ /* 0x000ee40000000800 */
[----:B---3--:R-:W-:-:S13]  /*24c0*/  ISETP.GE.AND P1, PT, R0, 0x1, PT ;  /* 0x000000010000780c */ /* 0x008fda0003f26270 */
[----:B------:R-:W-:Y:S05]  /*24d0*/  @!P1 BRA `(.L_x_30) ;  /* 0x0000000000409947 */ /* 0x000fea0003800000 */
[----:B------:R-:W-:Y:S05]  /*24e0*/  @!P0 BRA `(.L_x_31) ;  /* 0x0000000000048947 */ /* 0x000fea0003800000 */
[----:B------:R-:W-:Y:S01]  /*24f0*/  BPT.TRAP 0x1 ;  /* 0x000000040000795c */ /* 0x000fe20000300000 */
.L_x_31:
[----:B------:R-:W-:Y:S01]  /*2500*/  ISETP.NE.AND P0, PT, R22, RZ, PT ;  /* 0x000000ff1600720c */ /* 0x000fe20003f05270 */
[----:B------:R-:W-:-:S12]  /*2510*/  UISETP.LT.AND UP1, UPT, UR40, 0x1, UPT ;  /* 0x000000012800788c */ /* 0x000fd8000bf21270 */
[----:B------:R-:W-:-:S05]  /*2520*/  VOTEU.ANY UP0, P0 ;  /* 0x00000000003f7886 */ /* 0x000fca0000000100 */
[----:B------:R-:W-:-:S04]  /*2530*/  @UP0 USEL UR4, UR40, 0x1, UP1 ;  /* 0x0000000128040887 */ /* 0x000fc80008800000 */
[----:B------:R-:W-:-:S06]  /*2540*/  @UP0 UIADD3 UR4, UR39, UR40, -UR4 ;  /* 0x0000002827040290 */ /* 0x000fcc000fffe804 */
[----:B------:R-:W-:-:S04]  /*2550*/  IMAD.U32 R0, RZ, RZ, UR4 ;  /* 0x00000004ff007e24 */ /* 0x000fc8000f8e00ff */
[----:B------:R-:W-:-:S05]  /*2560*/  @P0 IMAD.SHL.U32 R0, R0, 0x8, RZ ;  /* 0x0000000800000824 */ /* 0x000fca00078e00ff */
[----:B------:R-:W-:-:S04]  /*2570*/  @P0 LOP3.LUT R0, R0, 0x8, RZ, 0xc0, !PT ;  /* 0x0000000800000812 */ /* 0x000fc800078ec0ff */
[----:B------:R-:W-:-:S04]  /*2580*/  @P0 IADD3 R3, R6, 0x10, R0 ;  /* 0x0000001006030810 */ /* 0x000fc80007ffe000 */
[----:B------:R-:W-:-:S04]  /*2590*/  @P0 PRMT R3, R152, 0x654, R3 ;  /* 0x0000065498030816 */ /* 0x000fc80000000003 */
[----:B------:R3:W-:Y:S01]  /*25a0*/  @P0 SYNCS.ARRIVE.TRANS64.RED.A1T0 RZ, [R3+URZ], RZ ;  /* 0x000000ff03ff09a7 */ /* 0x0007e2000810043f */
[----:B------:R-:W-:-:S13]  /*25b0*/  ISETP.GT.U32.AND P0, PT, R19, 0x1, PT ;  /* 0x000000011300780c */ /* 0x000fda0003f04070 */
[----:B---3--:R-:W-:Y:S05]  /*25c0*/  @P0 BRA `(.L_x_30) ;  /* 0x0000000000040947 */ /* 0x008fea0003800000 */
[----:B------:R-:W-:Y:S01]  /*25d0*/  BPT.TRAP 0x1 ;  /* 0x000000040000795c */ /* 0x000fe20000300000 */
.L_x_30:
[----:B------:R-:W3:Y:S01]  /*25e0*/  LDC R6, c[0x0][0x288] ;  /* 0x0000a200ff067b82 */ /* 0x000ee20000000800 */
[--C-:B------:R-:W-:Y:S01]  /*25f0*/  SHF.R.U32.HI R0, RZ, 0x2, R18.reuse ;  /* 0x00000002ff007819 */ /* 0x100fe20000011612 */
[----:B------:R-:W-:Y:S01]  /*2600*/  UIADD3 UR39, UR40, UR39, URZ ;  /* 0x0000002728277290 */ /* 0x000fe2000fffe03f */
[----:B01----:R-:W-:Y:S01]  /*2610*/  SHF.R.U32.HI R5, RZ, 0x7, R18 ;  /* 0x00000007ff057819 */ /* 0x003fe20000011612 */
[----:B------:R-:W-:Y:S01]  /*2620*/  ULDC UR8, c[0x0][0x284] ;  /* 0x0000a10000087ab9 */ /* 0x000fe20000000800 */
[----:B------:R-:W-:Y:S01]  /*2630*/  LOP3.LUT R3, R0, 0x7, RZ, 0xc0, !PT ;  /* 0x0000000700037812 */ /* 0x000fe200078ec0ff */
[----:B------:R-:W-:Y:S01]  /*2640*/  USHF.R.U32.HI UR4, URZ, 0x1, UR39 ;  /* 0x000000013f047899 */ /* 0x000fe20008011627 */
[----:B------:R-:W-:Y:S01]  /*2650*/  LOP3.LUT R4, R18, 0x60, RZ, 0xc0, !PT ;  /* 0x0000006012047812 */ /* 0x000fe200078ec0ff */
[----:B------:R-:W-:Y:S01]  /*2660*/  UISETP.GT.U32.AND UP1, UPT, UR39, 0x1, UPT ;  /* 0x000000012700788c */ /* 0x000fe2000bf24070 */
[----:B------:R-:W-:Y:S01]  /*2670*/  LOP3.LUT R0, R5, 0x1, RZ, 0xc0, !PT ;  /* 0x0000000105007812 */ /* 0x000fe200078ec0ff */
[----:B------:R-:W-:Y:S01]  /*2680*/  ULOP3.LUT UR4, UR4, 0x1, URZ, 0xc0, !UPT ;  /* 0x0000000104047892 */ /* 0x000fe2000f8ec03f */
[----:B------:R-:W-:Y:S01]  /*2690*/  SHF.R.U32.HI R10, RZ, 0x1, R4 ;  /* 0x00000001ff0a7819 */ /* 0x000fe20000011604 */
[----:B------:R-:W-:Y:S01]  /*26a0*/  ULDC.64 UR6, c[0x0][0x5d0] ;  /* 0x0001740000067ab9 */ /* 0x000fe20000000a00 */
[----:B------:R-:W-:Y:S01]  /*26b0*/  SHF.L.U32 R13, R154, 0x7, RZ ;  /* 0x000000079a0d7819 */ /* 0x000fe200000006ff */
[----:B------:R-:W-:Y:S01]  /*26c0*/  IMAD.SHL.U32 R4, R0, 0x40, RZ ;  /* 0x0000004000047824 */ /* 0x000fe200078e00ff */
[----:B------:R-:W-:Y:S01]  /*26d0*/  IADD3 R5, RZ, -R10, -R3 ;  /* 0x8000000aff057210 */ /* 0x000fe20007ffe803 */
[----:B------:R-:W-:Y:S01]  /*26e0*/  UISETP.NE.U32.AND UP0, UPT, UR4, 0x1, UPT ;  /* 0x000000010400788c */ /* 0x000fe2000bf05070 */
[----:B------:R-:W-:Y:S01]  /*26f0*/  SHF.R.S32.HI R21, RZ, 0x1f, R23 ;  /* 0x0000001fff157819 */ /* 0x000fe20000011417 */
[----:B------:R-:W-:Y:S01]  /*2700*/  UISETP.LT.U32.AND UP1, UPT, UR40, 0x2, UP1 ;  /* 0x000000022800788c */ /* 0x000fe20008f21070 */
[----:B--2---:R-:W-:Y:S01]  /*2710*/  LOP3.LUT R157, R4, 0x40, R3, 0xe2, !PT ;  /* 0x00000040049d7812 */ /* 0x004fe200078ee203 */
[----:B------:R-:W-:Y:S01]  /*2720*/  UISETP.GT.U32.AND UP0, UPT, UR40, 0x1, !UP0 ;  /* 0x000000012800788c */ /* 0x000fe2000c704070 */
[----:B------:R-:W-:Y:S01]  /*2730*/  LOP3.LUT R3, R18, 0x3, RZ, 0xc0, !PT ;  /* 0x0000000312037812 */ /* 0x000fe200078ec0ff */
[----:B------:R-:W-:Y:S01]  /*2740*/  IMAD R4, R21, UR6, RZ ;  /* 0x0000000615047c24 */ /* 0x000fe2000f8e02ff */
[----:B------:R-:W-:Y:S01]  /*2750*/  USEL UR5, URZ, 0x1, !UP1 ;  /* 0x000000013f057887 */ /* 0x000fe2000c800000 */
[----:B---3--:R-:W-:Y:S01]  /*2760*/  ISETP.GE.AND P0, PT, R13, R6, PT ;  /* 0x000000060d00720c */ /* 0x008fe20003f06270 */
[----:B------:R-:W-:Y:S01]  /*2770*/  IMAD R0, R0, -0x40, R5 ;  /* 0xffffffc000007824 */ /* 0x000fe200078e0205 */
[----:B------:R-:W-:Y:S01]  /*2780*/  USEL UR4, URZ, 0x1, !UP0 ;  /* 0x000000013f047887 */ /* 0x000fe2000c000000 */
[----:B------:R-:W-:Y:S01]  /*2790*/  IMAD R12, R3, -0x2, R6 ;  /* 0xfffffffe030c7824 */ /* 0x000fe200078e0206 */
[----:B------:R-:W-:Y:S01]  /*27a0*/  ULOP3.LUT UR39, UR39, 0x1, URZ, 0xc0, !UPT ;  /* 0x0000000127277892 */ /* 0x000fe2000f8ec03f */
[----:B------:R-:W-:Y:S01]  /*27b0*/  IMAD.SHL.U32 R3, R153, 0x100, RZ ;  /* 0x0000010099037824 */ /* 0x000fe200078e00ff */
[----:B------:R-:W-:Y:S01]  /*27c0*/  ULOP3.LUT UR38, UR4, UR38, UR5, 0x96, !UPT ;  /* 0x0000002604267292 */ /* 0x000fe2000f8e9605 */
[----:B------:R-:W-:-:S02]  /*27d0*/  IMAD.SHL.U32 R6, R18, 0x2, RZ ;  /* 0x0000000212067824 */ /* 0x000fc400078e00ff */
[----:B------:R-:W-:Y:S01]  /*27e0*/  IMAD.WIDE R8, R153, 0x100, RZ ;  /* 0x0000010099087825 */ /* 0x000fe200078e02ff */
[----:B------:R-:W-:Y:S02]  /*27f0*/  ISETP.GE.OR P0, PT, R3, UR8, P0 ;  /* 0x0000000803007c0c */ /* 0x000fe40008706670 */
[----:B------:R-:W-:Y:S01]  /*2800*/  LOP3.LUT R6, R13, 0x6, R6, 0xf8, !PT ;  /* 0x000000060d067812 */ /* 0x000fe200078ef806 */
[----:B------:R-:W-:Y:S01]  /*2810*/  IMAD R11, R23, UR7, R4 ;  /* 0x00000007170b7c24 */ /* 0x000fe2000f8e0204 */
[----:B------:R-:W-:Y:S01]  /*2820*/  IADD3 R3, -R3, UR8, R0 ;  /* 0x0000000803037c10 */ /* 0x000fe2000fffe100 */
[----:B------:R-:W-:Y:S01]  /*2830*/  IMAD.IADD R0, R12, 0x1, -R13 ;  /* 0x000000010c007824 */ /* 0x000fe200078e0a0d */
[----:B------:R-:W-:Y:S01]  /*2840*/  SHF.R.S32.HI R7, RZ, 0x1f, R6 ;  /* 0x0000001fff077819 */ /* 0x000fe20000011406 */
[----:B------:R-:W-:Y:S01]  /*2850*/  IMAD.MOV.U32 R153, RZ, RZ, -0x1 ;  /* 0xffffffffff997424 */ /* 0x000fe200078e00ff */
[----:B------:R-:W-:Y:S01]  /*2860*/  LOP3.LUT R157, R8, R157, R10, 0xfe, !PT ;  /* 0x0000009d089d7212 */ /* 0x000fe200078efe0a */
[----:B------:R-:W-:-:S04]  /*2870*/  IMAD.WIDE.U32 R4, R23, UR6, R6 ;  /* 0x0000000617047c25 */ /* 0x000fc8000f8e0006 */
[----:B------:R-:W-:Y:S02]  /*2880*/  IMAD.IADD R11, R5, 0x1, R11 ;  /* 0x00000001050b7824 */ /* 0x000fe400078e020b */
[----:B------:R-:W-:Y:S01]  /*2890*/  IMAD.MOV.U32 R10, RZ, RZ, R4 ;  /* 0x000000ffff0a7224 */ /* 0x000fe200078e0004 */
[----:B------:R-:W-:Y:S06]  /*28a0*/  @P0 BRA `(.L_x_32) ;  /* 0x0000008400680947 */ /* 0x000fec0003800000 */
[----:B------:R-:W0:Y:S01]  /*28b0*/  LDC.64 R4, c[0x0][0x5c8] ;  /* 0x00017200ff047b82 */ /* 0x000e220000000a00 */
[----:B-----5:R-:W-:Y:S01]  /*28c0*/  FSETP.NEU.AND P0, PT, R156, RZ, PT ;  /* 0x000000ff9c00720b */ /* 0x020fe20003f0d000 */
[----:B------:R-:W-:Y:S01]  /*28d0*/  BSSY B0, `(.L_x_32) ;  /* 0x0000857000007945 */ /* 0x000fe20003800000 */
[----:B------:R-:W-:-:S04]  /*28e0*/  ISETP.GT.AND P3, PT, R3, RZ, PT ;  /* 0x000000ff0300720c */ /* 0x000fc80003f64270 */
[----:B------:R-:W-:Y:S01]  /*28f0*/  ISETP.GT.AND P1, PT, R0, RZ, P3 ;  /* 0x000000ff0000720c */ /* 0x000fe20001f24270 */
[-C--:B0-----:R-:W-:Y:S02]  /*2900*/  IMAD R12, R9, R4.reuse, RZ ;  /* 0x00000004090c7224 */ /* 0x081fe400078e02ff */
[----:B------:R-:W-:-:S04]  /*2910*/  IMAD.WIDE.U32 R168, R157, R4, R10 ;  /* 0x000000049da87225 */ /* 0x000fc800078e000a */
[----:B------:R-:W-:-:S04]  /*2920*/  IMAD R11, R157, R5, R12 ;  /* 0x000000059d0b7224 */ /* 0x000fc800078e020c */
[----:B------:R-:W-:Y:S01]  /*2930*/  IMAD.IADD R167, R169, 0x1, R11 ;  /* 0x00000001a9a77824 */ /* 0x000fe200078e020b */
[----:B------:R-:W-:Y:S06]  /*2940*/  @!P0 BRA `(.L_x_33) ;  /* 0x0000006000088947 */ /* 0x000fec0003800000 */
[----:B------:R-:W0:Y:S01]  /*2950*/  LDC.64 R12, c[0x0][0x5b8] ;  /* 0x00016e00ff0c7b82 */ /* 0x000e220000000a00 */
[----:B------:R-:W-:-:S07]  /*2960*/  ULDC.64 UR4, c[0x0][0x5c0] ;  /* 0x0001700000047ab9 */ /* 0x000fce0000000a00 */
[----:B------:R-:W1:Y:S08]  /*2970*/  LDC.64 R14, c[0x0][0x5b0] ;  /* 0x00016c00ff0e7b82 */ /* 0x000e700000000a00 */
[----:B------:R-:W2:Y:S01]  /*2980*/  LDC.64 R10, c[0x0][0x5a8] ;  /* 0x00016a00ff0a7b82 */ /* 0x000ea20000000a00 */
[----:B0-----:R-:W-:-:S04]  /*2990*/  IMAD R20, R21, R12, RZ ;  /* 0x0000000c15147224 */ /* 0x001fc800078e02ff */
[C---:B------:R-:W-:Y:S02]  /*29a0*/  IMAD R13, R23.reuse, R13, R20 ;  /* 0x0000000d170d7224 */ /* 0x040fe400078e0214 */
[----:B------:R-:W-:-:S04]  /*29b0*/  IMAD.WIDE.U32 R20, R23, R12, R6 ;  /* 0x0000000c17147225 */ /* 0x000fc800078e0006 */
[-C--:B-1----:R-:W-:Y:S02]  /*29c0*/  IMAD R154, R9, R14.reuse, RZ ;  /* 0x0000000e099a7224 */ /* 0x082fe400078e02ff */
[----:B------:R-:W-:Y:S02]  /*29d0*/  IMAD.IADD R159, R21, 0x1, R13 ;  /* 0x00000001159f7824 */ /* 0x000fe400078e020d */
[----:B------:R-:W-:Y:S02]  /*29e0*/  IMAD.MOV.U32 R158, RZ, RZ, R20 ;  /* 0x000000ffff9e7224 */ /* 0x000fe400078e0014 */
[C---:B------:R-:W-:Y:S02]  /*29f0*/  IMAD R169, R157.reuse, R15, R154 ;  /* 0x0000000f9da97224 */ /* 0x040fe400078e029a */
[----:B------:R-:W-:-:S04]  /*2a00*/  IMAD.WIDE.U32 R160, R157, R14, R158 ;  /* 0x0000000e9da07225 */ /* 0x000fc800078e009e */
[----:B------:R-:W-:Y:S01]  /*2a10*/  IMAD.IADD R154, R161, 0x1, R169 ;  /* 0x00000001a19a7824 */ /* 0x000fe200078e02a9 */
[----:B--2---:R-:W-:-:S04]  /*2a20*/  LEA R162, P0, R160, R10, 0x1 ;  /* 0x0000000aa0a27211 */ /* 0x004fc800078008ff */
[----:B------:R-:W-:-:S05]  /*2a30*/  LEA.HI.X R163, R160, R11, R154, 0x1, P0 ;  /* 0x0000000ba0a37211 */ /* 0x000fca00000f0c9a */
[----:B------:R-:W2:Y:S01]  /*2a40*/  @P1 LDG.E.LTC128B.U16 R154, desc[UR36][R162.64] ;  /* 0x00000024a29a1981 */ /* 0x000ea2000c1e1520 */
[----:B------:R-:W-:Y:S01]  /*2a50*/  IMAD.WIDE.U32 R164, R157, R14, R6 ;  /* 0x0000000e9da47225 */ /* 0x000fe200078e0006 */
[----:B------:R-:W-:Y:S01]  /*2a60*/  ISETP.GT.AND P2, PT, R0, 0x1, P3 ;  /* 0x000000010000780c */ /* 0x000fe20001f44270 */
[----:B------:R-:W-:Y:S01]  /*2a70*/  BSSY B1, `(.L_x_34) ;  /* 0x0000012000017945 */ /* 0x000fe20003800000 */
[----:B------:R-:W-:Y:S01]  /*2a80*/  LEA R160, P0, R168, UR4, 0x1 ;  /* 0x00000004a8a07c11 */ /* 0x000fe2000f8008ff */
[----:B------:R-:W-:Y:S02]  /*2a90*/  IMAD.IADD R165, R169, 0x1, R165 ;  /* 0x00000001a9a57824 */ /* 0x000fe400078e02a5 */
[----:B------:R-:W-:Y:S01]  /*2aa0*/  IMAD.WIDE.U32 R164, R23, R12, R164 ;  /* 0x0000000c17a47225 */ /* 0x000fe200078e00a4 */
[----:B--2---:R-:W-:-:S05]  /*2ab0*/  SHF.L.U32 R161, R154, 0x10, RZ ;  /* 0x000000109aa17819 */ /* 0x004fca00000006ff */
[----:B------:R-:W-:-:S04]  /*2ac0*/  FMUL R161, R161, R156 ;  /* 0x0000009ca1a17220 */ /* 0x000fc80000400000 */
[----:B------:R-:W-:Y:S01]  /*2ad0*/  FFMA R161, R88, R155, R161 ;  /* 0x0000009b58a17223 */ /* 0x000fe200000000a1 */
[----:B------:R-:W-:-:S04]  /*2ae0*/  IMAD.IADD R88, R13, 0x1, R165 ;  /* 0x000000010d587824 */ /* 0x000fc800078e02a5 */
[----:B------:R-:W-:Y:S02]  /*2af0*/  F2FP.BF16.F32.PACK_AB R163, RZ, R161 ;  /* 0x000000a1ffa3723e */ /* 0x000fe400000010ff */
[----:B------:R-:W-:Y:S02]  /*2b00*/  LEA.HI.X R161, R168, UR5, R167, 0x1, P0 ;  /* 0x00000005a8a17c11 */ /* 0x000fe400080f0ca7 */
[----:B------:R-:W-:Y:S02]  /*2b10*/  PRMT R165, R163, 0x7610, R165 ;  /* 0x00007610a3a57816 */ /* 0x000fe400000000a5 */
[----:B------:R-:W-:-:S03]  /*2b20*/  LEA R162, P0, R164, R10, 0x1 ;  /* 0x0000000aa4a27211 */ /* 0x000fc600078008ff */
[----:B------:R0:W-:Y:S01]  /*2b30*/  @P1 STG.E.U16 desc[UR36][R160.64], R165 ;  /* 0x000000a5a0001986 */ /* 0x0001e2000c101524 */
[----:B------:R-:W-:Y:S01]  /*2b40*/  LEA.HI.X R163, R164, R11, R88, 0x1, P0 ;  /* 0x0000000ba4a37211 */ /* 0x000fe200000f0c58 */
[C---:B------:R-:W-:Y:S01]  /*2b50*/  IMAD.SHL.U32 R164, R14.reuse, 0x8, RZ ;  /* 0x000000080ea47824 */ /* 0x040fe200078e00ff */
[----:B0-----:R-:W-:Y:S01]  /*2b60*/  SHF.L.U64.HI R165, R14, 0x3, R15 ;  /* 0x000000030ea57819 */ /* 0x001fe2000001020f */
[----:B------:R-:W-:Y:S06]  /*2b70*/  @!P2 BRA `(.L_x_35) ;  /* 0x000000000004a947 */ /* 0x000fec0003800000 */
[----:B------:R0:W5:Y:S02]  /*2b80*/  LDG.E.LTC128B.U16 R154, desc[UR36][R162.64+0x2] ;  /* 0x00000224a29a7981 */ /* 0x000164000c1e1520 */
.L_x_35:
[----:B------:R-:W-:Y:S05]  /*2b90*/  BSYNC B1 ;  /* 0x0000000000017941 */ /* 0x000fea0003800000 */
.L_x_34:
[----:B-----5:R-:W-:Y:S01]  /*2ba0*/  IMAD.U32 R167, R154, 0x10000, RZ ;  /* 0x000100009aa77824 */ /* 0x020fe200078e00ff */
[----:B------:R-:W-:Y:S01]  /*2bb0*/  ISETP.GT.AND P0, PT, R3, 0x8, PT ;  /* 0x000000080300780c */ /* 0x000fe20003f04270 */
[----:B------:R-:W-:-:S04]  /*2bc0*/  IMAD.WIDE.U32 R172, R157, R14, R164 ;  /* 0x0000000e9dac7225 */ /* 0x000fc800078e00a4 */
[----:B------:R-:W-:Y:S01]  /*2bd0*/  FMUL R88, R167, R156 ;  /* 0x0000009ca7587220 */ /* 0x000fe20000400000 */
[----:B------:R-:W-:Y:S01]  /*2be0*/  ISETP.GT.AND P1, PT, R0, RZ, P0 ;  /* 0x000000ff0000720c */ /* 0x000fe20000724270 */
[----:B------:R-:W-:Y:S01]  /*2bf0*/  IMAD.IADD R171, R169, 0x1, R173 ;  /* 0x00000001a9ab7824 */ /* 0x000fe200078e02ad */
[----:B------:R-:W-:Y:S01]  /*2c00*/  IADD3 R167, P4, R20, R172, RZ ;  /* 0x000000ac14a77210 */ /* 0x000fe20007f9e0ff */
[----:B------:R-:W-:-:S04]  /*2c10*/  FFMA R89, R89, R155, R88 ;  /* 0x0000009b59597223 */ /* 0x000fc80000000058 */
[----:B------:R-:W-:Y:S01]  /*2c20*/  IMAD.X R168, R171, 0x1, R159, P4 ;  /* 0x00000001aba87824 */ /* 0x000fe200020e069f */
[C---:B------:R-:W-:Y:S02]  /*2c30*/  LEA R88, P4, R167.reuse, R10, 0x1 ;  /* 0x0000000aa7587211 */ /* 0x040fe400078808ff */
[----:B------:R-:W-:Y:S02]  /*2c40*/  F2FP.BF16.F32.PACK_AB R169, RZ, R89 ;  /* 0x00000059ffa9723e */ /* 0x000fe400000010ff */
[--C-:B------:R-:W-:Y:S02]  /*2c50*/  LEA.HI.X R89, R167, R11, R168.reuse, 0x1, P4 ;  /* 0x0000000ba7597211 */ /* 0x100fe400020f0ca8 */
[----:B------:R-:W-:-:S05]  /*2c60*/  PRMT R168, R169, 0x7610, R168 ;  /* 0x00007610a9a87816 */ /* 0x000fca00000000a8 */
[----:B------:R1:W-:Y:S04]  /*2c70*/  @P2 STG.E.U16 desc[UR36][R160.64+0x2], R168 ;  /* 0x000002a8a0002986 */ /* 0x0003e8000c101524 */
[----:B------:R2:W3:Y:S01]  /*2c80*/  @P1 LDG.E.LTC128B.U16 R154, desc[UR36][R88.64] ;  /* 0x00000024589a1981 */ /* 0x0004e2000c1e1520 */
[----:B------:R-:W-:Y:S01]  /*2c90*/  IMAD.SHL.U32 R167, R4, 0x10, RZ ;  /* 0x0000001004a77824 */ /* 0x000fe200078e00ff */
[----:B------:R-:W-:Y:S01]  /*2ca0*/  IADD3 R172, P2, R6, R172, RZ ;  /* 0x000000ac06ac7210 */ /* 0x000fe20007f5e0ff */
[----:B------:R-:W-:Y:S03]  /*2cb0*/  BSSY B1, `(.L_x_36) ;  /* 0x0000011000017945 */ /* 0x000fe60003800000 */
[----:B------:R-:W-:Y:S01]  /*2cc0*/  IADD3 R170, P4, R167, R160, RZ ;  /* 0x000000a0a7aa7210 */ /* 0x000fe20007f9e0ff */
[----:B------:R-:W-:Y:S01]  /*2cd0*/  IMAD.X R173, R7, 0x1, R171, P2 ;  /* 0x0000000107ad7824 */ /* 0x000fe200010e06ab */
[----:B------:R-:W-:Y:S01]  /*2ce0*/  ISETP.GT.AND P2, PT, R0, 0x1, P0 ;  /* 0x000000010000780c */ /* 0x000fe20000744270 */
[----:B------:R-:W-:-:S04]  /*2cf0*/  IMAD.WIDE.U32 R172, R23, R12, R172 ;  /* 0x0000000c17ac7225 */ /* 0x000fc800078e00ac */
[----:B-1----:R-:W-:Y:S01]  /*2d00*/  IMAD.IADD R168, R13, 0x1, R173 ;  /* 0x000000010da87824 */ /* 0x002fe200078e02ad */
[----:B--2---:R-:W-:-:S04]  /*2d10*/  LEA R88, P5, R172, R10, 0x1 ;  /* 0x0000000aac587211 */ /* 0x004fc800078a08ff */
[----:B------:R-:W-:Y:S01]  /*2d20*/  LEA.HI.X R89, R172, R11, R168, 0x1, P5 ;  /* 0x0000000bac597211 */ /* 0x000fe200028f0ca8 */
[----:B---3--:R-:W-:-:S04]  /*2d30*/  IMAD.U32 R169, R154, 0x10000, RZ ;  /* 0x000100009aa97824 */ /* 0x008fc800078e00ff */
[----:B------:R-:W-:-:S04]  /*2d40*/  FMUL R169, R169, R156 ;  /* 0x0000009ca9a97220 */ /* 0x000fc80000400000 */
[----:B------:R-:W-:Y:S01]  /*2d50*/  FFMA R90, R90, R155, R169 ;  /* 0x0000009b5a5a7223 */ /* 0x000fe200000000a9 */
[----:B------:R-:W-:-:S04]  /*2d60*/  SHF.L.U64.HI R169, R4, 0x4, R5 ;  /* 0x0000000404a97819 */ /* 0x000fc80000010205 */
[----:B------:R-:W-:Y:S02]  /*2d70*/  F2FP.BF16.F32.PACK_AB R90, RZ, R90 ;  /* 0x0000005aff5a723e */ /* 0x000fe400000010ff */
[----:B------:R-:W-:-:S05]  /*2d80*/  IADD3.X R171, R169, R161, RZ, P4, !PT ;  /* 0x000000a1a9ab7210 */ /* 0x000fca00027fe4ff */
[----:B------:R1:W-:Y:S01]  /*2d90*/  @P1 STG.E.U16 desc[UR36][R170.64], R90 ;  /* 0x0000005aaa001986 */ /* 0x0003e2000c101524 */
[----:B------:R-:W-:Y:S05]  /*2da0*/  @!P2 BRA `(.L_x_37) ;  /* 0x000000000004a947 */ /* 0x000fea0003800000 */
[----:B------:R2:W5:Y:S02]  /*2db0*/  LDG.E.LTC128B.U16 R154, desc[UR36][R88.64+0x2] ;  /* 0x00000224589a7981 */ /* 0x000564000c1e1520 */
.L_x_37:
[----:B------:R-:W-:Y:S05]  /*2dc0*/  BSYNC B1 ;  /* 0x0000000000017941 */ /* 0x000fea0003800000 */
.L_x_36:
[----:B-----5:R-:W-:Y:S01]  /*2dd0*/  IMAD.U32 R173, R154, 0x10000, RZ ;  /* 0x000100009aad7824 */ /* 0x020fe200078e00ff */
[----:B------:R-:W-:Y:S01]  /*2de0*/  ISETP.GT.AND P1, PT, R0, 0x8, P3 ;  /* 0x000000080000780c */ /* 0x000fe20001f24270 */
[----:B------:R-:W-:Y:S02]  /*2df0*/  BSSY B1, `(.L_x_38) ;  /* 0x000000a000017945 */ /* 0x000fe40003800000 */
[----:B-1----:R-:W-:-:S04]  /*2e00*/  FMUL R90, R173, R156 ;  /* 0x0000009cad5a7220 */ /* 0x002fc80000400000 */
[----:B------:R-:W-:Y:S01]  /*2e10*/  FFMA R90, R91, R155, R90 ;  /* 0x0000009b5b5a7223 */ /* 0x000fe2000000005a */
[----:B------:R-:W-:-:S04]  /*2e20*/  @P2 IMAD.MOV.U32 R91, RZ, RZ, R171 ;  /* 0x000000ffff5b2224 */ /* 0x000fc800078e00ab */
[----:B------:R-:W-:-:S04]  /*2e30*/  F2FP.BF16.F32.PACK_AB R90, RZ, R90 ;  /* 0x0000005aff5a723e */ /* 0x000fc800000010ff */
[----:B------:R-:W-:Y:S01]  /*2e40*/  PRMT R168, R90, 0x7610, R168 ;  /* 0x000076105aa87816 */ /* 0x000fe200000000a8 */
[----:B------:R-:W-:-:S05]  /*2e50*/  @P2 IMAD.MOV.U32 R90, RZ, RZ, R170 ;  /* 0x000000ffff5a2224 */ /* 0x000fca00078e00aa */
[----:B------:R1:W-:Y:S01]  /*2e60*/  @P2 STG.E.U16 desc[UR36][R90.64+0x2], R168 ;  /* 0x000002a85a002986 */ /* 0x0003e2000c101524 */
[----:B------:R-:W-:Y:S05]  /*2e70*/  @!P1 BRA `(.L_x_39) ;  /* 0x0000000000049947 */ /* 0x000fea0003800000 */
[----:B------:R3:W5:Y:S02]  /*2e80*/  LDG.E.LTC128B.U16 R154, desc[UR36][R162.64+0x10] ;  /* 0x00001024a29a7981 */ /* 0x000764000c1e1520 */
.L_x_39:
[----:B------:R-:W-:Y:S05]  /*2e90*/  BSYNC B1 ;  /* 0x0000000000017941 */ /* 0x000fea0003800000 */
.L_x_38:
[----:B-1---5:R-:W-:Y:S01]  /*2ea0*/  IMAD.U32 R91, R154, 0x10000, RZ ;  /* 0x000100009a5b7824 */ /* 0x022fe200078e00ff */
[----:B------:R-:W-:Y:S01]  /*2eb0*/  ISETP.GT.AND P2, PT, R0, 0x9, P3 ;  /* 0x000000090000780c */ /* 0x000fe20001f44270 */
[----:B------:R-:W-:Y:S01]  /*2ec0*/  @P1 IMAD.MOV.U32 R90, RZ, RZ, R160 ;  /* 0x000000ffff5a1224 */ /* 0x000fe200078e00a0 */
[----:B------:R-:W-:Y:S01]  /*2ed0*/  BSSY B1, `(.L_x_40) ;  /* 0x0000009000017945 */ /* 0x000fe20003800000 */
[----:B------:R-:W-:-:S04]  /*2ee0*/  FMUL R91, R91, R156 ;  /* 0x0000009c5b5b7220 */ /* 0x000fc80000400000 */
[----:B------:R-:W-:-:S05]  /*2ef0*/  FFMA R91, R92, R155, R91 ;  /* 0x0000009b5c5b7223 */ /* 0x000fca000000005b */
[----:B------:R-:W-:-:S04]  /*2f00*/  F2FP.BF16.F32.PACK_AB R91, RZ, R91 ;  /* 0x0000005bff5b723e */ /* 0x000fc800000010ff */
[----:B------:R-:W-:Y:S01]  /*2f10*/  PRMT R92, R91, 0x7610, R92 ;  /* 0x000076105b5c7816 */ /* 0x000fe2000000005c */
[----:B------:R-:W-:-:S05]  /*2f20*/  @P1 IMAD.MOV.U32 R91, RZ, RZ, R161 ;  /* 0x000000ffff5b1224 */ /* 0x000fca00078e00a1 */
[----:B------:R1:W-:Y:S01]  /*2f30*/  @P1 STG.E.U16 desc[UR36][R90.64+0x10], R92 ;  /* 0x0000105c5a001986 */ /* 0x0003e2000c101524 */
[----:B------:R-:W-:Y:S05]  /*2f40*/  @!P2 BRA `(.L_x_41) ;  /* 0x000000000004a947 */ /* 0x000fea0003800000 */
[----:B------:R4:W5:Y:S02]  /*2f50*/  LDG.E.LTC128B.U16 R154, desc[UR36][R162.64+0x12] ;  /* 0x00001224a29a7981 */ /* 0x000964000c1e1520 */
.L_x_41:
[----:B------:R-:W-:Y:S05]  /*2f60*/  BSYNC B1 ;  /* 0x0000000000017941 */ /* 0x000fea0003800000 */
.L_x_40:
[----:B-1---5:R-:W-:Y:S01]  /*2f70*/  IMAD.U32 R91, R154, 0x10000, RZ ;  /* 0x000100009a5b7824 */ /* 0x022fe200078e00ff */
[----:B------:R-:W-:Y:S01]  /*2f80*/  ISETP.GT.AND P1, PT, R0, 0x8, P0 ;  /* 0x000000080000780c */ /* 0x000fe20000724270 */
[----:B------:R-:W-:Y:S02]  /*2f90*/  BSSY B1, `(.L_x_42) ;  /* 0x000000a000017945 */ /* 0x000fe40003800000 */
[----:B------:R-:W-:Y:S01]  /*2fa0*/  FMUL R90, R91, R156 ;  /* 0x0000009c5b5a7220 */ /* 0x000fe20000400000 */
[----:B------:R-:W-:-:S03]  /*2fb0*/  @P2 IMAD.MOV.U32 R91, RZ, RZ, R161 ;  /* 0x000000ffff5b2224 */ /* 0x000fc600078e00a1 */
[----:B------:R-:W-:-:S05]  /*2fc0*/  FFMA R90, R93, R155, R90 ;  /* 0x0000009b5d5a7223 */ /* 0x000fca000000005a */
[----:B------:R-:W-:-:S04]  /*2fd0*/  F2FP.BF16.F32.PACK_AB R90, RZ, R90 ;  /* 0x0000005aff5a723e */ /* 0x000fc800000010ff */
[----:B------:R-:W-:Y:S01]  /*2fe0*/  PRMT R92, R90, 0x7610, R92 ;  /* 0x000076105a5c7816 */ /* 0x000fe2000000005c */
[----:B------:R-:W-:-:S05]  /*2ff0*/  @P2 IMAD.MOV.U32 R90, RZ, RZ, R160 ;  /* 0x000000ffff5a2224 */ /* 0x000fca00078e00a0 */
[----:B------:R1:W-:Y:S01]  /*3000*/  @P2 STG.E.U16 desc[UR36][R90.64+0x12], R92 ;  /* 0x0000125c5a002986 */ /* 0x0003e2000c101524 */
[----:B------:R-:W-:Y:S05]  /*3010*/  @!P1 BRA `(.L_x_43) ;  /* 0x0000000000049947 */ /* 0x000fea0003800000 */
[----:B------:R0:W5:Y:S02]  /*3020*/  LDG.E.LTC128B.U16 R154, desc[UR36][R88.64+0x10] ;  /* 0x00001024589a7981 */ /* 0x000164000c1e1520 */
.L_x_43:
[----:B------:R-:W-:Y:S05]  /*3030*/  BSYNC B1 ;  /* 0x0000000000017941 */ /* 0x000fea0003800000 */
.L_x_42:
[----:B-1---5:R-:W-:Y:S01]  /*3040*/  IMAD.U32 R91, R154, 0x10000, RZ ;  /* 0x000100009a5b7824 */ /* 0x022fe200078e00ff */
[----:B------:R-:W-:Y:S01]  /*3050*/  @P1 MOV R90, R170 ;  /* 0x000000aa005a1202 */ /* 0x000fe20000000f00 */
[----:B------:R-:W-:Y:S01]  /*3060*/  BSSY B1, `(.L_x_44) ;  /* 0x000000a000017945 */ /* 0x000fe20003800000 */
[----:B------:R-:W-:Y:S01]  /*3070*/  ISETP.GT.AND P2, PT, R0, 0x9, P0 ;  /* 0x000000090000780c */ /* 0x000fe20000744270 */
        /* <DEDUP_REMOVED lines=8> */
.L_x_45:
[----:B------:R-:W-:Y:S05]  /*3100*/  BSYNC B1 ;  /* 0x0000000000017941 */ /* 0x000fea0003800000 */
.L_x_44:
        /* <DEDUP_REMOVED lines=12> */
.L_x_47:
[----:B------:R-:W-:Y:S05]  /*31d0*/  BSYNC B1 ;  /* 0x0000000000017941 */ /* 0x000fea0003800000 */
.L_x_46:
        /* <DEDUP_REMOVED lines=12> */
.L_x_49:
[----:B------:R-:W-:Y:S05]  /*32a0*/  BSYNC B1 ;  /* 0x0000000000017941 */ /* 0x000fea0003800000 */
.L_x_48:
        /* <DEDUP_REMOVED lines=12> */
.L_x_51:
[----:B------:R-:W-:Y:S05]  /*3370*/  BSYNC B1 ;  /* 0x0000000000017941 */ /* 0x000fea0003800000 */
.L_x_50:
[----:B-1---5:R-:W-:Y:S01]  /*3380*/  SHF.L.U32 R91, R154, 0x10, RZ ;  /* 0x000000109a5b7819 */ /* 0x022fe200000006ff */
[----:B------:R-:W-:Y:S01]  /*3390*/  @P1 IMAD.MOV.U32 R90, RZ, RZ, R170 ;  /* 0x000000ffff5a1224 */ /* 0x000fe200078e00aa */
[----:B------:R-:W-:Y:S01]  /*33a0*/  ISETP.GT.AND P2, PT, R0, 0x11, P0 ;  /* 0x000000110000780c */ /* 0x000fe20000744270 */
[----:B------:R-:W-:Y:S02]  /*33b0*/  BSSY B1, `(.L_x_52) ;  /* 0x0000009000017945 */ /* 0x000fe40003800000 */
        /* <DEDUP_REMOVED lines=8> */
.L_x_53:
[----:B------:R-:W-:Y:S05]  /*3440*/  BSYNC B1 ;  /* 0x0000000000017941 */ /* 0x000fea0003800000 */
.L_x_52:
        /* <DEDUP_REMOVED lines=12> */
.L_x_55:
[----:B------:R-:W-:Y:S05]  /*3510*/  BSYNC B1 ;  /* 0x0000000000017941 */ /* 0x000fea0003800000 */
.L_x_54:
        /* <DEDUP_REMOVED lines=12> */
.L_x_57:
[----:B------:R-:W-:Y:S05]  /*35e0*/  BSYNC B1 ;  /* 0x0000000000017941 */ /* 0x000fea0003800000 */
.L_x_56:
[----:B-1---5:R-:W-:Y:S01]  /*35f0*/  IMAD.U32 R91, R154, 0x10000, RZ ;  /* 0x000100009a5b7824 */ /* 0x022fe200078e00ff */
[----:B------:R-:W-:Y:S01]  /*3600*/  ISETP.GT.AND P1, PT, R0, 0x18, P0 ;  /* 0x000000180000780c */ /* 0x000fe20000724270 */
[----:B------:R-:W-:Y:S02]  /*3610*/  BSSY B1, `(.L_x_58) ;  /* 0x000000a000017945 */ /* 0x000fe40003800000 */
[----:B------:R-:W-:Y:S01]  /*3620*/  FMUL R90, R91, R156 ;  /* 0x0000009c5b5a7220 */ /* 0x000fe20000400000 */
[----:B------:R-:W-:-:S03]  /*3630*/  @P2 MOV R91, R161 ;  /* 0x000000a1005b2202 */ /* 0x000fc60000000f00 */
[----:B------:R-:W-:-:S05]  /*3640*/  FFMA R90, R101, R155, R90 ;  /* 0x0000009b655a7223 */ /* 0x000fca000000005a */
[----:B------:R-:W-:-:S04]  /*3650*/  F2FP.BF16.F32.PACK_AB R90, RZ, R90 ;  /* 0x0000005aff5a723e */ /* 0x000fc800000010ff */
[----:B------:R-:W-:Y:S01]  /*3660*/  PRMT R92, R90, 0x7610, R92 ;  /* 0x000076105a5c7816 */ /* 0x000fe2000000005c */
[----:B------:R-:W-:-:S05]  /*3670*/  @P2 IMAD.MOV.U32 R90, RZ, RZ, R160 ;  /* 0x000000ffff5a2224 */ /* 0x000fca00078e00a0 */
[----:B------:R1:W-:Y:S01]  /*3680*/  @P2 STG.E.U16 desc[UR36][R90.64+0x32], R92 ;  /* 0x0000325c5a002986 */ /* 0x0003e2000c101524 */
[----:B------:R-:W-:Y:S05]  /*3690*/  @!P1 BRA `(.L_x_59) ;  /* 0x0000000000049947 */ /* 0x000fea0003800000 */
[----:B------:R0:W5:Y:S02]  /*36a0*/  LDG.E.LTC128B.U16 R154, desc[UR36][R88.64+0x30] ;  /* 0x00003024589a7981 */ /* 0x000164000c1e1520 */
.L_x_59:
[----:B------:R-:W-:Y:S05]  /*36b0*/  BSYNC B1 ;  /* 0x0000000000017941 */ /* 0x000fea0003800000 */
.L_x_58:
        /* <DEDUP_REMOVED lines=12> */
.L_x_61:
[----:B------:R-:W-:Y:S05]  /*3780*/  BSYNC B1 ;  /* 0x0000000000017941 */ /* 0x000fea0003800000 */
.L_x_60:
        /* <DEDUP_REMOVED lines=12> */
.L_x_63:
[----:B------:R-:W-:Y:S05]  /*3850*/  BSYNC B1 ;  /* 0x0000000000017941 */ /* 0x000fea0003800000 */
.L_x_62:
        /* <DEDUP_REMOVED lines=12> */
.L_x_65:
[----:B------:R-:W-:Y:S05]  /*3920*/  BSYNC B1 ;  /* 0x0000000000017941 */ /* 0x000fea0003800000 */
.L_x_64:
[----:B-1---5:R-:W-:Y:S01]  /*3930*/  IMAD.U32 R91, R154, 0x10000, RZ ;  /* 0x000100009a5b7824 */ /* 0x022fe200078e00ff */
[----:B------:R-:W-:Y:S01]  /*3940*/  ISETP.GT.AND P1, PT, R0, 0x20, P0 ;  /* 0x000000200000780c */ /* 0x000fe20000724270 */
[----:B------:R-:W-:Y:S02]  /*3950*/  BSSY B1, `(.L_x_66) ;  /* 0x000000a000017945 */ /* 0x000fe40003800000 */
[----:B------:R-:W-:Y:S01]  /*3960*/  FMUL R90, R91, R156 ;  /* 0x0000009c5b5a7220 */ /* 0x000fe20000400000 */
[----:B------:R-:W-:-:S03]  /*3970*/  @P2 IMAD.MOV.U32 R91, RZ, RZ, R161 ;  /* 0x000000ffff5b2224 */ /* 0x000fc600078e00a1 */
[----:B------:R-:W-:-:S05]  /*3980*/  FFMA R90, R105, R155, R90 ;  /* 0x0000009b695a7223 */ /* 0x000fca000000005a */
[----:B------:R-:W-:-:S04]  /*3990*/  F2FP.BF16.F32.PACK_AB R90, RZ, R90 ;  /* 0x0000005aff5a723e */ /* 0x000fc800000010ff */
[----:B------:R-:W-:Y:S02]  /*39a0*/  PRMT R92, R90, 0x7610, R92 ;  /* 0x000076105a5c7816 */ /* 0x000fe4000000005c */
[----:B------:R-:W-:-:S05]  /*39b0*/  @P2 MOV R90, R160 ;  /* 0x000000a0005a2202 */ /* 0x000fca0000000f00 */
[----:B------:R1:W-:Y:S01]  /*39c0*/  @P2 STG.E.U16 desc[UR36][R90.64+0x42], R92 ;  /* 0x0000425c5a002986 */ /* 0x0003e2000c101524 */
[----:B------:R-:W-:Y:S05]  /*39d0*/  @!P1 BRA `(.L_x_67) ;  /* 0x0000000000049947 */ /* 0x000fea0003800000 */
[----:B------:R0:W5:Y:S02]  /*39e0*/  LDG.E.LTC128B.U16 R154, desc[UR36][R88.64+0x40] ;  /* 0x00004024589a7981 */ /* 0x000164000c1e1520 */
.L_x_67:
[----:B------:R-:W-:Y:S05]  /*39f0*/  BSYNC B1 ;  /* 0x0000000000017941 */ /* 0x000fea0003800000 */
.L_x_66:
        /* <DEDUP_REMOVED lines=12> */
.L_x_69:
[----:B------:R-:W-:Y:S05]  /*3ac0*/  BSYNC B1 ;  /* 0x0000000000017941 */ /* 0x000fea0003800000 */
.L_x_68:
        /* <DEDUP_REMOVED lines=12> */
.L_x_71:
[----:B------:R-:W-:Y:S05]  /*3b90*/  BSYNC B1 ;  /* 0x0000000000017941 */ /* 0x000fea0003800000 */
.L_x_70:
        /* <DEDUP_REMOVED lines=12> */
.L_x_73:
[----:B------:R-:W-:Y:S05]  /*3c60*/  BSYNC B1 ;  /* 0x0000000000017941 */ /* 0x000fea0003800000 */
.L_x_72:
[----:B-1---5:R-:W-:Y:S01]  /*3c70*/  SHF.L.U32 R91, R154, 0x10, RZ ;  /* 0x000000109a5b7819 */ /* 0x022fe200000006ff */
[----:B------:R-:W-:Y:S01]  /*3c80*/  BSSY B1, `(.L_x_74) ;  /* 0x000000b000017945 */ /* 0x000fe20003800000 */
[----:B------:R-:W-:-:S03]  /*3c90*/  ISETP.GT.AND P1, PT, R0, 0x28, P0 ;  /* 0x000000280000780c */ /* 0x000fc60000724270 */
        /* <DEDUP_REMOVED lines=9> */
.L_x_75:
[----:B------:R-:W-:Y:S05]  /*3d30*/  BSYNC B1 ;  /* 0x0000000000017941 */ /* 0x000fea0003800000 */
.L_x_74:
        /* <DEDUP_REMOVED lines=12> */
.L_x_77:
[----:B------:R-:W-:Y:S05]  /*3e00*/  BSYNC B1 ;  /* 0x0000000000017941 */ /* 0x000fea0003800000 */
.L_x_76:
        /* <DEDUP_REMOVED lines=12> */
.L_x_79:
[----:B------:R-:W-:Y:S05]  /*3ed0*/  BSYNC B1 ;  /* 0x0000000000017941 */ /* 0x000fea0003800000 */
.L_x_78:
[----:B-1---5:R-:W-:Y:S01]  /*3ee0*/  IMAD.U32 R91, R154, 0x10000, RZ ;  /* 0x000100009a5b7824 */ /* 0x022fe200078e00ff */
[----:B------:R-:W-:Y:S01]  /*3ef0*/  ISETP.GT.AND P2, PT, R0, 0x31, P3 ;  /* 0x000000310000780c */ /* 0x000fe20001f44270 */
[----:B------:R-:W-:Y:S01]  /*3f00*/  @P1 IMAD.MOV.U32 R90, RZ, RZ, R160 ;  /* 0x000000ffff5a1224 */ /* 0x000fe200078e00a0 */
[----:B------:R-:W-:Y:S01]  /*3f10*/  BSSY B1, `(.L_x_80) ;  /* 0x0000009000017945 */ /* 0x000fe20003800000 */
[----:B------:R-:W-:-:S04]  /*3f20*/  FMUL R91, R91, R156 ;  /* 0x0000009c5b5b7220 */ /* 0x000fc80000400000 */
[----:B------:R-:W-:-:S05]  /*3f30*/  FFMA R91, R112, R155, R91 ;  /* 0x0000009b705b7223 */ /* 0x000fca000000005b */
[----:B------:R-:W-:-:S04]  /*3f40*/  F2FP.BF16.F32.PACK_AB R91, RZ, R91 ;  /* 0x0000005bff5b723e */ /* 0x000fc800000010ff */
[----:B------:R-:W-:Y:S02]  /*3f50*/  PRMT R92, R91, 0x7610, R92 ;  /* 0x000076105b5c7816 */ /* 0x000fe4000000005c */
[----:B------:R-:W-:-:S05]  /*3f60*/  @P1 MOV R91, R161 ;  /* 0x000000a1005b1202 */ /* 0x000fca0000000f00 */
[----:B------:R1:W-:Y:S01]  /*3f70*/  @P1 STG.E.U16 desc[UR36][R90.64+0x60], R92 ;  /* 0x0000605c5a001986 */ /* 0x0003e2000c101524 */
[----:B------:R-:W-:Y:S05]  /*3f80*/  @!P2 BRA `(.L_x_81) ;  /* 0x000000000004a947 */ /* 0x000fea0003800000 */
[----:B------:R0:W5:Y:S02]  /*3f90*/  LDG.E.LTC128B.U16 R154, desc[UR36][R162.64+0x62] ;  /* 0x00006224a29a7981 */ /* 0x000164000c1e1520 */
.L_x_81:
[----:B------:R-:W-:Y:S05]  /*3fa0*/  BSYNC B1 ;  /* 0x0000000000017941 */ /* 0x000fea0003800000 */
.L_x_80:
        /* <DEDUP_REMOVED lines=12> */
.L_x_83:
[----:B------:R-:W-:Y:S05]  /*4070*/  BSYNC B1 ;  /* 0x0000000000017941 */ /* 0x000fea0003800000 */
.L_x_82:
        /* <DEDUP_REMOVED lines=12> */
.L_x_85:
[----:B------:R-:W-:Y:S05]  /*4140*/  BSYNC B1 ;  /* 0x0000000000017941 */ /* 0x000fea0003800000 */
.L_x_84:
        /* <DEDUP_REMOVED lines=12> */
.L_x_87:
[----:B------:R-:W-:Y:S05]  /*4210*/  BSYNC B1 ;  /* 0x0000000000017941 */ /* 0x000fea0003800000 */
.L_x_86:
        /* <DEDUP_REMOVED lines=12> */
.L_x_89:
[----:B------:R-:W-:Y:S05]  /*42e0*/  BSYNC B1 ;  /* 0x0000000000017941 */ /* 0x000fea0003800000 */
.L_x_88:
        /* <DEDUP_REMOVED lines=12> */
.L_x_91:
[----:B------:R-:W-:Y:S05]  /*43b0*/  BSYNC B1 ;  /* 0x0000000000017941 */ /* 0x000fea0003800000 */
.L_x_90:
        /* <DEDUP_REMOVED lines=12> */
.L_x_93:
[----:B------:R-:W-:Y:S05]  /*4480*/  BSYNC B1 ;  /* 0x0000000000017941 */ /* 0x000fea0003800000 */
.L_x_92:
        /* <DEDUP_REMOVED lines=12> */
.L_x_95:
[----:B------:R-:W-:Y:S05]  /*4550*/  BSYNC B1 ;  /* 0x0000000000017941 */ /* 0x000fea0003800000 */
.L_x_94:
        /* <DEDUP_REMOVED lines=12> */
.L_x_97:
[----:B------:R-:W-:Y:S05]  /*4620*/  BSYNC B1 ;  /* 0x0000000000017941 */ /* 0x000fea0003800000 */
.L_x_96:
        /* <DEDUP_REMOVED lines=12> */
.L_x_99:
[----:B------:R-:W-:Y:S05]  /*46f0*/  BSYNC B1 ;  /* 0x0000000000017941 */ /* 0x000fea0003800000 */
.L_x_98:
        /* <DEDUP_REMOVED lines=12> */
.L_x_101:
[----:B------:R-:W-:Y:S05]  /*47c0*/  BSYNC B1 ;  /* 0x0000000000017941 */ /* 0x000fea0003800000 */
.L_x_100:
        /* <DEDUP_REMOVED lines=12> */
.L_x_103:
[----:B------:R-:W-:Y:S05]  /*4890*/  BSYNC B1 ;  /* 0x0000000000017941 */ /* 0x000fea0003800000 */
.L_x_102:
        /* <DEDUP_REMOVED lines=12> */
.L_x_105:
[----:B------:R-:W-:Y:S05]  /*4960*/  BSYNC B1 ;  /* 0x0000000000017941 */ /* 0x000fea0003800000 */
.L_x_104:
        /* <DEDUP_REMOVED lines=12> */
.L_x_107:
[----:B------:R-:W-:Y:S05]  /*4a30*/  BSYNC B1 ;  /* 0x0000000000017941 */ /* 0x000fea0003800000 */
.L_x_106:
        /* <DEDUP_REMOVED lines=12> */
.L_x_109:
[----:B------:R-:W-:Y:S05]  /*4b00*/  BSYNC B1 ;  /* 0x0000000000017941 */ /* 0x000fea0003800000 */
.L_x_108:
        /* <DEDUP_REMOVED lines=12> */
.L_x_111:
[----:B------:R-:W-:Y:S05]  /*4bd0*/  BSYNC B1 ;  /* 0x0000000000017941 */ /* 0x000fea0003800000 */
.L_x_110:
        /* <DEDUP_REMOVED lines=12> */
.L_x_113:
[----:B------:R-:W-:Y:S05]  /*4ca0*/  BSYNC B1 ;  /* 0x0000000000017941 */ /* 0x000fea0003800000 */
.L_x_112:
        /* <DEDUP_REMOVED lines=12> */
.L_x_115:
[----:B------:R-:W-:Y:S05]  /*4d70*/  BSYNC B1 ;  /* 0x0000000000017941 */ /* 0x000fea0003800000 */
.L_x_114:
        /* <DEDUP_REMOVED lines=12> */
.L_x_117:
[----:B------:R-:W-:Y:S05]  /*4e40*/  BSYNC B1 ;  /* 0x0000000000017941 */ /* 0x000fea0003800000 */
.L_x_116:
        /* <DEDUP_REMOVED lines=12> */
.L_x_119:
[----:B------:R-:W-:Y:S05]  /*4f10*/  BSYNC B1 ;  /* 0x0000000000017941 */ /* 0x000fea0003800000 */
.L_x_118:
        /* <DEDUP_REMOVED lines=12> */
.L_x_121:
[----:B------:R-:W-:Y:S05]  /*4fe0*/  BSYNC B1 ;  /* 0x0000000000017941 */ /* 0x000fea0003800000 */
.L_x_120:
        /* <DEDUP_REMOVED lines=12> */
.L_x_123:
[----:B------:R-:W-:Y:S05]  /*50b0*/  BSYNC B1 ;  /* 0x0000000000017941 */ /* 0x000fea0003800000 */
.L_x_122:
        /* <DEDUP_REMOVED lines=12> */
.L_x_125:
[----:B------:R-:W-:Y:S05]  /*5180*/  BSYNC B1 ;  /* 0x0000000000017941 */ /* 0x000fea0003800000 */
.L_x_124:
        /* <DEDUP_REMOVED lines=12> */
.L_x_127:
[----:B------:R-:W-:Y:S05]  /*5250*/  BSYNC B1 ;  /* 0x0000000000017941 */ /* 0x000fea0003800000 */
.L_x_126:
        /* <DEDUP_REMOVED lines=12> */
.L_x_129:
[----:B------:R-:W-:Y:S05]  /*5320*/  BSYNC B1 ;  /* 0x0000000000017941 */ /* 0x000fea0003800000 */
.L_x_128:
        /* <DEDUP_REMOVED lines=12> */
.L_x_131:
[----:B------:R-:W-:Y:S05]  /*53f0*/  BSYNC B1 ;  /* 0x0000000000017941 */ /* 0x000fea0003800000 */
.L_x_130:
        /* <DEDUP_REMOVED lines=12> */
.L_x_133:
[----:B------:R-:W-:Y:S05]  /*54c0*/  BSYNC B1 ;  /* 0x0000000000017941 */ /* 0x000fea0003800000 */
.L_x_132:
        /* <DEDUP_REMOVED lines=12> */
.L_x_135:
[----:B------:R-:W-:Y:S05]  /*5590*/  BSYNC B1 ;  /* 0x0000000000017941 */ /* 0x000fea0003800000 */
.L_x_134:
        /* <DEDUP_REMOVED lines=12> */
.L_x_137:
[----:B------:R-:W-:Y:S05]  /*5660*/  BSYNC B1 ;  /* 0x0000000000017941 */ /* 0x000fea0003800000 */
.L_x_136:
        /* <DEDUP_REMOVED lines=12> */
.L_x_139:
[----:B------:R-:W-:Y:S05]  /*5730*/  BSYNC B1 ;  /* 0x0000000000017941 */ /* 0x000fea0003800000 */
.L_x_138:
        /* <DEDUP_REMOVED lines=12> */
.L_x_141:
[----:B------:R-:W-:Y:S05]  /*5800*/  BSYNC B1 ;  /* 0x0000000000017941 */ /* 0x000fea0003800000 */
.L_x_140:
        /* <DEDUP_REMOVED lines=12> */
.L_x_143:
[----:B------:R-:W-:Y:S05]  /*58d0*/  BSYNC B1 ;  /* 0x0000000000017941 */ /* 0x000fea0003800000 */
.L_x_142:
        /* <DEDUP_REMOVED lines=12> */
.L_x_145:
[----:B------:R-:W-:Y:S05]  /*59a0*/  BSYNC B1 ;  /* 0x0000000000017941 */ /* 0x000fea0003800000 */
.L_x_144:
        /* <DEDUP_REMOVED lines=12> */
.L_x_147:
[----:B------:R-:W-:Y:S05]  /*5a70*/  BSYNC B1 ;  /* 0x0000000000017941 */ /* 0x000fea0003800000 */
.L_x_146:
        /* <DEDUP_REMOVED lines=12> */
.L_x_149:
[----:B------:R-:W-:Y:S05]  /*5b40*/  BSYNC B1 ;  /* 0x0000000000017941 */ /* 0x000fea0003800000 */
.L_x_148:
        /* <DEDUP_REMOVED lines=12> */
.L_x_151:
[----:B------:R-:W-:Y:S05]  /*5c10*/  BSYNC B1 ;  /* 0x0000000000017941 */ /* 0x000fea0003800000 */
.L_x_150:
        /* <DEDUP_REMOVED lines=12> */
.L_x_153:
[----:B------:R-:W-:Y:S05]  /*5ce0*/  BSYNC B1 ;  /* 0x0000000000017941 */ /* 0x000fea0003800000 */
.L_x_152:
        /* <DEDUP_REMOVED lines=12> */
.L_x_155:
[----:B------:R-:W-:Y:S05]  /*5db0*/  BSYNC B1 ;  /* 0x0000000000017941 */ /* 0x000fea0003800000 */
.L_x_154:
[----:B-1---5:R-:W-:Y:S01]  /*5dc0*/  IMAD.U32 R91, R154, 0x10000, RZ ;  /* 0x000100009a5b7824 */ /* 0x022fe200078e00ff */
[----:B------:R-:W-:Y:S01]  /*5dd0*/  ISETP.GT.AND P1, PT, R0, 0x79, P0 ;  /* 0x000000790000780c */ /* 0x000fe20000724270 */
[----:B------:R-:W-:Y:S01]  /*5de0*/  @P2 IMAD.MOV.U32 R8, RZ, RZ, R170 ;  /* 0x000000ffff082224 */ /* 0x000fe200078e00aa */
[----:B------:R-:W-:Y:S01]  /*5df0*/  IADD3 R157, P0, R157, 0x80, RZ ;  /* 0x000000809d9d7810 */ /* 0x000fe20007f1e0ff */
[----:B------:R-:W-:Y:S01]  /*5e00*/  FMUL R91, R91, R156 ;  /* 0x0000009c5b5b7220 */ /* 0x000fe20000400000 */
[----:B------:R-:W-:Y:S03]  /*5e10*/  BSSY B1, `(.L_x_156) ;  /* 0x0000009000017945 */ /* 0x000fe60003800000 */
[----:B------:R-:W-:-:S05]  /*5e20*/  FFMA R91, R150, R155, R91 ;  /* 0x0000009b965b7223 */ /* 0x000fca000000005b */
[----:B------:R-:W-:-:S04]  /*5e30*/  F2FP.BF16.F32.PACK_AB R91, RZ, R91 ;  /* 0x0000005bff5b723e */ /* 0x000fc800000010ff */
[----:B------:R-:W-:Y:S01]  /*5e40*/  PRMT R90, R91, 0x7610, R90 ;  /* 0x000076105b5a7816 */ /* 0x000fe2000000005a */
[----:B------:R-:W-:Y:S02]  /*5e50*/  IMAD.X R91, RZ, RZ, R9, P0 ;  /* 0x000000ffff5b7224 */ /* 0x000fe400000e0609 */
[----:B------:R-:W-:-:S05]  /*5e60*/  @P2 IMAD.MOV.U32 R9, RZ, RZ, R171 ;  /* 0x000000ffff092224 */ /* 0x000fca00078e00ab */
[----:B------:R1:W-:Y:S01]  /*5e70*/  @P2 STG.E.U16 desc[UR36][R8.64+0xf0], R90 ;  /* 0x0000f05a08002986 */ /* 0x0003e2000c101524 */
[----:B------:R-:W-:Y:S05]  /*5e80*/  @!P1 BRA `(.L_x_157) ;  /* 0x0000000000049947 */ /* 0x000fea0003800000 */
[----:B------:R0:W5:Y:S02]  /*5e90*/  LDG.E.LTC128B.U16 R154, desc[UR36][R88.64+0xf2] ;  /* 0x0000f224589a7981 */ /* 0x000164000c1e1520 */
.L_x_157:
[----:B------:R-:W-:Y:S05]  /*5ea0*/  BSYNC B1 ;  /* 0x0000000000017941 */ /* 0x000fea0003800000 */
.L_x_156:
[----:B-1---5:R-:W-:Y:S01]  /*5eb0*/  IMAD.U32 R9, R154, 0x10000, RZ ;  /* 0x000100009a097824 */ /* 0x022fe200078e00ff */
[----:B------:R-:W-:Y:S01]  /*5ec0*/  ISETP.GT.AND P0, PT, R3, 0x80, PT ;  /* 0x000000800300780c */ /* 0x000fe20003f04270 */
[----:B------:R-:W-:Y:S02]  /*5ed0*/  IMAD R8, R91, R14, RZ ;  /* 0x0000000e5b087224 */ /* 0x000fe400078e02ff */
[----:B0-2---:R-:W-:Y:S01]  /*5ee0*/  FMUL R88, R9, R156 ;  /* 0x0000009c09587220 */ /* 0x005fe20000400000 */
[----:B------:R-:W-:Y:S01]  /*5ef0*/  ISETP.GT.AND P3, PT, R0, RZ, P0 ;  /* 0x000000ff0000720c */ /* 0x000fe20000764270 */
[C---:B------:R-:W-:Y:S02]  /*5f00*/  IMAD R97, R157.reuse, R15, R8 ;  /* 0x0000000f9d617224 */ /* 0x040fe400078e0208 */
[----:B------:R-:W-:-:S04]  /*5f10*/  IMAD.WIDE.U32 R8, R157, R14, R158 ;  /* 0x0000000e9d087225 */ /* 0x000fc800078e009e */
[----:B------:R-:W-:Y:S01]  /*5f20*/  FFMA R151, R151, R155, R88 ;  /* 0x0000009b97977223 */ /* 0x000fe20000000058 */
[----:B------:R-:W-:Y:S01]  /*5f30*/  IMAD.IADD R9, R9, 0x1, R97 ;  /* 0x0000000109097824 */ /* 0x000fe200078e0261 */
[----:B------:R-:W-:-:S03]  /*5f40*/  LEA R88, P2, R8, R10, 0x1 ;  /* 0x0000000a08587211 */ /* 0x000fc600078408ff */
[----:B------:R-:W-:Y:S02]  /*5f50*/  F2FP.BF16.F32.PACK_AB R151, RZ, R151 ;  /* 0x00000097ff97723e */ /* 0x000fe400000010ff */
[----:B------:R-:W-:-:S03]  /*5f60*/  LEA.HI.X R89, R8, R11, R9, 0x1, P2 ;  /* 0x0000000b08597211 */ /* 0x000fc600010f0c09 */
[----:B------:R0:W-:Y:S04]  /*5f70*/  @P1 STG.E.U16 desc[UR36][R170.64+0xf2], R151 ;  /* 0x0000f297aa001986 */ /* 0x0001e8000c101524 */
[----:B------:R-:W2:Y:S01]  /*5f80*/  @P3 LDG.E.LTC128B.U16 R154, desc[UR36][R88.64] ;  /* 0x00000024589a3981 */ /* 0x000ea2000c1e1520 */
[----:B------:R-:W-:Y:S01]  /*5f90*/  IMAD.WIDE.U32 R8, R157, R14, R6 ;  /* 0x0000000e9d087225 */ /* 0x000fe200078e0006 */
[----:B------:R-:W-:Y:S01]  /*5fa0*/  SHF.L.U64.HI R95, R4, 0x8, R5 ;  /* 0x00000008045f7819 */ /* 0x000fe20000010205 */
[----:B------:R-:W-:Y:S01]  /*5fb0*/  BSSY B1, `(.L_x_158) ;  /* 0x0000011000017945 */ /* 0x000fe20003800000 */
[----:B------:R-:W-:Y:S01]  /*5fc0*/  ISETP.GT.AND P2, PT, R0, 0x1, P0 ;  /* 0x000000010000780c */ /* 0x000fe20000744270 */
[----:B------:R-:W-:Y:S02]  /*5fd0*/  IMAD.IADD R9, R97, 0x1, R9 ;  /* 0x0000000161097824 */ /* 0x000fe400078e0209 */
[----:B------:R-:W-:-:S02]  /*5fe0*/  IMAD.SHL.U32 R93, R4, 0x100, RZ ;  /* 0x00000100045d7824 */ /* 0x000fc400078e00ff */
[----:B------:R-:W-:-:S03]  /*5ff0*/  IMAD.WIDE.U32 R90, R23, R12, R8 ;  /* 0x0000000c175a7225 */ /* 0x000fc600078e0008 */
[----:B------:R-:W-:Y:S02]  /*6000*/  IADD3 R8, P1, R93, R160, RZ ;  /* 0x000000a05d087210 */ /* 0x000fe40007f3e0ff */
[----:B------:R-:W-:Y:S02]  /*6010*/  IADD3 R5, R13, R91, RZ ;  /* 0x0000005b0d057210 */ /* 0x000fe40007ffe0ff */
[----:B------:R-:W-:Y:S01]  /*6020*/  LEA R4, P4, R90, R10, 0x1 ;  /* 0x0000000a5a047211 */ /* 0x000fe200078808ff */
[----:B------:R-:W-:-:S03]  /*6030*/  IMAD.X R9, R95, 0x1, R161, P1 ;  /* 0x000000015f097824 */ /* 0x000fc600008e06a1 */
[----:B------:R-:W-:Y:S01]  /*6040*/  LEA.HI.X R5, R90, R11, R5, 0x1, P4 ;  /* 0x0000000b5a057211 */ /* 0x000fe200020f0c05 */
[----:B--2---:R-:W-:-:S04]  /*6050*/  IMAD.U32 R15, R154, 0x10000, RZ ;  /* 0x000100009a0f7824 */ /* 0x004fc800078e00ff */
[----:B------:R-:W-:-:S04]  /*6060*/  FMUL R15, R15, R156 ;  /* 0x0000009c0f0f7220 */ /* 0x000fc80000400000 */
[----:B------:R-:W-:-:S05]  /*6070*/  FFMA R15, R24, R155, R15 ;  /* 0x0000009b180f7223 */ /* 0x000fca000000000f */
[----:B------:R-:W-:-:S05]  /*6080*/  F2FP.BF16.F32.PACK_AB R15, RZ, R15 ;  /* 0x0000000fff0f723e */ /* 0x000fca00000010ff */
[----:B------:R0:W-:Y:S01]  /*6090*/  @P3 STG.E.U16 desc[UR36][R8.64], R15 ;  /* 0x0000000f08003986 */ /* 0x0001e2000c101524 */
[----:B------:R-:W-:Y:S05]  /*60a0*/  @!P2 BRA `(.L_x_159) ;  /* 0x000000000004a947 */ /* 0x000fea0003800000 */
[----:B------:R1:W5:Y:S02]  /*60b0*/  LDG.E.LTC128B.U16 R154, desc[UR36][R4.64+0x2] ;  /* 0x00000224049a7981 */ /* 0x000364000c1e1520 */
.L_x_159:
[----:B------:R-:W-:Y:S05]  /*60c0*/  BSYNC B1 ;  /* 0x0000000000017941 */ /* 0x000fea0003800000 */
.L_x_158:
[----:B0----5:R-:W-:Y:S01]  /*60d0*/  IMAD.U32 R15, R154, 0x10000, RZ ;  /* 0x000100009a0f7824 */ /* 0x021fe200078e00ff */
[----:B------:R-:W-:Y:S01]  /*60e0*/  ISETP.GT.AND P1, PT, R3, 0x88, PT ;  /* 0x000000880300780c */ /* 0x000fe20003f24270 */
[----:B------:R-:W-:Y:S02]  /*60f0*/  BSSY B1, `(.L_x_160) ;  /* 0x000000f000017945 */ /* 0x000fe40003800000 */
[----:B------:R-:W-:Y:S01]  /*6100*/  FMUL R24, R15, R156 ;  /* 0x0000009c0f187220 */ /* 0x000fe20000400000 */
[----:B------:R-:W-:Y:S01]  /*6110*/  IMAD.WIDE.U32 R14, R157, R14, R164 ;  /* 0x0000000e9d0e7225 */ /* 0x000fe200078e00a4 */
[----:B------:R-:W-:-:S03]  /*6120*/  ISETP.GT.AND P3, PT, R0, RZ, P1 ;  /* 0x000000ff0000720c */ /* 0x000fc60000f64270 */
[----:B------:R-:W-:Y:S01]  /*6130*/  FFMA R24, R25, R155, R24 ;  /* 0x0000009b19187223 */ /* 0x000fe20000000018 */
[----:B------:R-:W-:Y:S01]  /*6140*/  IMAD.IADD R97, R97, 0x1, R15 ;  /* 0x0000000161617824 */ /* 0x000fe200078e020f */
[-C--:B------:R-:W-:Y:S02]  /*6150*/  IADD3 R21, P5, R20, R14.reuse, RZ ;  /* 0x0000000e14157210 */ /* 0x080fe40007fbe0ff */
[----:B------:R-:W-:Y:S02]  /*6160*/  IADD3 R20, P4, R6, R14, RZ ;  /* 0x0000000e06147210 */ /* 0x000fe40007f9e0ff */
[----:B------:R-:W-:Y:S01]  /*6170*/  F2FP.BF16.F32.PACK_AB R24, RZ, R24 ;  /* 0x00000018ff18723e */ /* 0x000fe200000010ff */
[----:B------:R-:W-:Y:S01]  /*6180*/  IMAD.X R158, R97, 0x1, R159, P5 ;  /* 0x00000001619e7824 */ /* 0x000fe200028e069f */
[----:B------:R-:W-:-:S03]  /*6190*/  LEA R14, P5, R21, R10, 0x1 ;  /* 0x0000000a150e7211 */ /* 0x000fc600078a08ff */
[----:B------:R0:W-:Y:S01]  /*61a0*/  @P2 STG.E.U16 desc[UR36][R8.64+0x2], R24 ;  /* 0x0000021808002986 */ /* 0x0001e2000c101524 */
[----:B------:R-:W-:Y:S01]  /*61b0*/  LEA.HI.X R15, R21, R11, R158, 0x1, P5 ;  /* 0x0000000b150f7211 */ /* 0x000fe200028f0c9e */
[----:B------:R-:W-:Y:S08]  /*61c0*/  @!P3 BRA `(.L_x_161) ;  /* 0x000000000004b947 */ /* 0x000ff00003800000 */
[----:B------:R2:W5:Y:S02]  /*61d0*/  LDG.E.LTC128B.U16 R154, desc[UR36][R14.64] ;  /* 0x000000240e9a7981 */ /* 0x000564000c1e1520 */
.L_x_161:
[----:B------:R-:W-:Y:S05]  /*61e0*/  BSYNC B1 ;  /* 0x0000000000017941 */ /* 0x000fea0003800000 */
.L_x_160:
[----:B-----5:R-:W-:Y:S01]  /*61f0*/  IMAD.U32 R3, R154, 0x10000, RZ ;  /* 0x000100009a037824 */ /* 0x020fe200078e00ff */
[----:B------:R-:W-:Y:S01]  /*6200*/  ISETP.GT.AND P2, PT, R0, 0x1, P1 ;  /* 0x000000010000780c */ /* 0x000fe20000f44270 */
[----:B------:R-:W-:Y:S01]  /*6210*/  IMAD.X R21, R7, 0x1, R97, P4 ;  /* 0x0000000107157824 */ /* 0x000fe200020e0661 */
[----:B------:R-:W-:Y:S01]  /*6220*/  IADD3 R6, P4, R8, R167, RZ ;  /* 0x000000a708067210 */ /* 0x000fe20007f9e0ff */
[----:B------:R-:W-:Y:S01]  /*6230*/  FMUL R3, R3, R156 ;  /* 0x0000009c03037220 */ /* 0x000fe20000400000 */
[----:B------:R-:W-:Y:S01]  /*6240*/  BSSY B1, `(.L_x_162) ;  /* 0x000000b000017945 */ /* 0x000fe20003800000 */
[----:B--2---:R-:W-:-:S04]  /*6250*/  IMAD.WIDE.U32 R14, R23, R12, R20 ;  /* 0x0000000c170e7225 */ /* 0x004fc800078e0014 */
[----:B------:R-:W-:Y:S01]  /*6260*/  FFMA R3, R26, R155, R3 ;  /* 0x0000009b1a037223 */ /* 0x000fe20000000003 */
[----:B------:R-:W-:Y:S01]  /*6270*/  IMAD.X R7, R9, 0x1, R169, P4 ;  /* 0x0000000109077824 */ /* 0x000fe200020e06a9 */
[----:B------:R-:W-:Y:S01]  /*6280*/  LEA R10, P5, R14, R10, 0x1 ;  /* 0x0000000a0e0a7211 */ /* 0x000fe200078a08ff */
[----:B------:R-:W-:Y:S02]  /*6290*/  IMAD.IADD R13, R13, 0x1, R15 ;  /* 0x000000010d0d7824 */ /* 0x000fe400078e020f */
[----:B------:R-:W-:-:S03]  /*62a0*/  F2FP.BF16.F32.PACK_AB R3, RZ, R3 ;  /* 0x00000003ff03723e */ /* 0x000fc600000010ff */
[----:B------:R-:W-:Y:S02]  /*62b0*/  LEA.HI.X R11, R14, R11, R13, 0x1, P5 ;  /* 0x0000000b0e0b7211 */ /* 0x000fe400028f0c0d */
[----:B------:R2:W-:Y:S01]  /*62c0*/  @P3 STG.E.U16 desc[UR36][R6.64], R3 ;  /* 0x0000000306003986 */ /* 0x0005e2000c101524 */
[----:B------:R-:W-:Y:S05]  /*62d0*/  @!P2 BRA `(.L_x_163) ;  /* 0x000000000004a947 */ /* 0x000fea0003800000 */
[----:B------:R0:W5:Y:S02]  /*62e0*/  LDG.E.LTC128B.U16 R154, desc[UR36][R10.64+0x2] ;  /* 0x000002240a9a7981 */ /* 0x000164000c1e1520 */
.L_x_163:
[----:B------:R-:W-:Y:S05]  /*62f0*/  BSYNC B1 ;  /* 0x0000000000017941 */ /* 0x000fea0003800000 */
.L_x_162:
[----:B--2--5:R-:W-:Y:S01]  /*6300*/  IMAD.U32 R3, R154, 0x10000, RZ ;  /* 0x000100009a037824 */ /* 0x024fe200078e00ff */
[----:B------:R-:W-:Y:S01]  /*6310*/  ISETP.GT.AND P3, PT, R0, 0x8, P0 ;  /* 0x000000080000780c */ /* 0x000fe20000764270 */
[----:B------:R-:W-:Y:S02]  /*6320*/  BSSY B1, `(.L_x_164) ;  /* 0x0000007000017945 */ /* 0x000fe40003800000 */
[----:B------:R-:W-:-:S04]  /*6330*/  FMUL R12, R3, R156 ;  /* 0x0000009c030c7220 */ /* 0x000fc80000400000 */
[----:B------:R-:W-:-:S05]  /*6340*/  FFMA R12, R27, R155, R12 ;  /* 0x0000009b1b0c7223 */ /* 0x000fca000000000c */
[----:B------:R-:W-:-:S05]  /*6350*/  F2FP.BF16.F32.PACK_AB R12, RZ, R12 ;  /* 0x0000000cff0c723e */ /* 0x000fca00000010ff */
[----:B------:R2:W-:Y:S01]  /*6360*/  @P2 STG.E.U16 desc[UR36][R6.64+0x2], R12 ;  /* 0x0000020c06002986 */ /* 0x0005e2000c101524 */
[----:B------:R-:W-:Y:S05]  /*6370*/  @!P3 BRA `(.L_x_165) ;  /* 0x000000000004b947 */ /* 0x000fea0003800000 */
[----:B------:R0:W5:Y:S02]  /*6380*/  LDG.E.LTC128B.U16 R154, desc[UR36][R4.64+0x10] ;  /* 0x00001024049a7981 */ /* 0x000164000c1e1520 */
.L_x_165:
[----:B------:R-:W-:Y:S05]  /*6390*/  BSYNC B1 ;  /* 0x0000000000017941 */ /* 0x000fea0003800000 */
.L_x_164:
[----:B-----5:R-:W-:Y:S01]  /*63a0*/  IMAD.U32 R3, R154, 0x10000, RZ ;  /* 0x000100009a037824 */ /* 0x020fe200078e00ff */
[----:B--2---:R-:W-:Y:S01]  /*63b0*/  MOV R6, R8 ;  /* 0x0000000800067202 */ /* 0x004fe20000000f00 */
[----:B------:R-:W-:Y:S01]  /*63c0*/  IMAD.MOV.U32 R7, RZ, RZ, R9 ;  /* 0x000000ffff077224 */ /* 0x000fe200078e0009 */
[----:B------:R-:W-:Y:S01]  /*63d0*/  ISETP.GT.AND P2, PT, R0, 0x9, P0 ;  /* 0x000000090000780c */ /* 0x000fe20000744270 */
[----:B------:R-:W-:Y:S01]  /*63e0*/  FMUL R3, R3, R156 ;  /* 0x0000009c03037220 */ /* 0x000fe20000400000 */
[----:B------:R-:W-:Y:S03]  /*63f0*/  BSSY B1, `(.L_x_166) ;  /* 0x0000006000017945 */ /* 0x000fe60003800000 */
[----:B------:R-:W-:-:S05]  /*6400*/  FFMA R3, R28, R155, R3 ;  /* 0x0000009b1c037223 */ /* 0x000fca0000000003 */
[----:B------:R-:W-:-:S05]  /*6410*/  F2FP.BF16.F32.PACK_AB R3, RZ, R3 ;  /* 0x00000003ff03723e */ /* 0x000fca00000010ff */
[----:B------:R2:W-:Y:S01]  /*6420*/  @P3 STG.E.U16 desc[UR36][R6.64+0x10], R3 ;  /* 0x0000100306003986 */ /* 0x0005e2000c101524 */
[----:B------:R-:W-:Y:S05]  /*6430*/  @!P2 BRA `(.L_x_167) ;  /* 0x000000000004a947 */ /* 0x000fea0003800000 */
[----:B------:R0:W5:Y:S02]  /*6440*/  LDG.E.LTC128B.U16 R154, desc[UR36][R4.64+0x12] ;  /* 0x00001224049a7981 */ /* 0x000164000c1e1520 */
.L_x_167:
[----:B------:R-:W-:Y:S05]  /*6450*/  BSYNC B1 ;  /* 0x0000000000017941 */ /* 0x000fea0003800000 */
.L_x_166:
        /* <DEDUP_REMOVED lines=9> */
.L_x_169:
[----:B------:R-:W-:Y:S05]  /*64f0*/  BSYNC B1 ;  /* 0x0000000000017941 */ /* 0x000fea0003800000 */
.L_x_168:
[----:B-----5:R-:W-:Y:S01]  /*6500*/  IMAD.U32 R3, R154, 0x10000, RZ ;  /* 0x000100009a037824 */ /* 0x020fe200078e00ff */
[----:B0-----:R-:W-:Y:S01]  /*6510*/  IADD3 R8, P3, R167, R8, RZ ;  /* 0x00000008a7087210 */ /* 0x001fe20007f7e0ff */
[----:B------:R-:W-:Y:S01]  /*6520*/  BSSY B1, `(.L_x_170) ;  /* 0x0000009000017945 */ /* 0x000fe20003800000 */
[----:B------:R-:W-:Y:S01]  /*6530*/  ISETP.GT.AND P2, PT, R0, 0x9, P1 ;  /* 0x000000090000780c */ /* 0x000fe20000f44270 */
[----:B------:R-:W-:Y:S02]  /*6540*/  FMUL R3, R3, R156 ;  /* 0x0000009c03037220 */ /* 0x000fe40000400000 */
[----:B------:R-:W-:Y:S02]  /*6550*/  IMAD.X R9, R169, 0x1, R9, P3 ;  /* 0x00000001a9097824 */ /* 0x000fe400018e0609 */
[----:B------:R-:W-:-:S05]  /*6560*/  FFMA R3, R30, R155, R3 ;  /* 0x0000009b1e037223 */ /* 0x000fca0000000003 */
[----:B------:R-:W-:-:S05]  /*6570*/  F2FP.BF16.F32.PACK_AB R3, RZ, R3 ;  /* 0x00000003ff03723e */ /* 0x000fca00000010ff */
[----:B------:R0:W-:Y:S01]  /*6580*/  @P4 STG.E.U16 desc[UR36][R8.64+0x10], R3 ;  /* 0x0000100308004986 */ /* 0x0001e2000c101524 */
[----:B------:R-:W-:Y:S05]  /*6590*/  @!P2 BRA `(.L_x_171) ;  /* 0x000000000004a947 */ /* 0x000fea0003800000 */
[----:B------:R0:W5:Y:S02]  /*65a0*/  LDG.E.LTC128B.U16 R154, desc[UR36][R10.64+0x12] ;  /* 0x000012240a9a7981 */ /* 0x000164000c1e1520 */
.L_x_171:
[----:B------:R-:W-:Y:S05]  /*65b0*/  BSYNC B1 ;  /* 0x0000000000017941 */ /* 0x000fea0003800000 */
.L_x_170:
[----:B0----5:R-:W-:Y:S01]  /*65c0*/  IMAD.U32 R3, R154, 0x10000, RZ ;  /* 0x000100009a037824 */ /* 0x021fe200078e00ff */
[----:B------:R-:W-:Y:S01]  /*65d0*/  ISETP.GT.AND P3, PT, R0, 0x10, P0 ;  /* 0x000000100000780c */ /* 0x000fe20000764270 */
[----:B------:R-:W-:Y:S02]  /*65e0*/  BSSY B1, `(.L_x_172) ;  /* 0x0000009000017945 */ /* 0x000fe40003800000 */
[----:B------:R-:W-:-:S04]  /*65f0*/  FMUL R8, R3, R156 ;  /* 0x0000009c03087220 */ /* 0x000fc80000400000 */
[----:B------:R-:W-:Y:S01]  /*6600*/  FFMA R31, R31, R155, R8 ;  /* 0x0000009b1f1f7223 */ /* 0x000fe20000000008 */
[----:B------:R-:W-:-:S04]  /*6610*/  IADD3 R8, P4, P5, R167, R160, R93 ;  /* 0x000000a0a7087210 */ /* 0x000fc80007d9e05d */
[----:B------:R-:W-:Y:S02]  /*6620*/  F2FP.BF16.F32.PACK_AB R31, RZ, R31 ;  /* 0x0000001fff1f723e */ /* 0x000fe400000010ff */
[----:B------:R-:W-:-:S05]  /*6630*/  IADD3.X R9, R169, R161, R95, P4, P5 ;  /* 0x000000a1a9097210 */ /* 0x000fca00027ea45f */
[----:B------:R0:W-:Y:S01]  /*6640*/  @P2 STG.E.U16 desc[UR36][R8.64+0x12], R31 ;  /* 0x0000121f08002986 */ /* 0x0001e2000c101524 */
[----:B------:R-:W-:Y:S05]  /*6650*/  @!P3 BRA `(.L_x_173) ;  /* 0x000000000004b947 */ /* 0x000fea0003800000 */
[----:B------:R0:W5:Y:S02]  /*6660*/  LDG.E.LTC128B.U16 R154, desc[UR36][R4.64+0x20] ;  /* 0x00002024049a7981 */ /* 0x000164000c1e1520 */
.L_x_173:
[----:B------:R-:W-:Y:S05]  /*6670*/  BSYNC B1 ;  /* 0x0000000000017941 */ /* 0x000fea0003800000 */
.L_x_172:
[----:B-----5:R-:W-:Y:S01]  /*6680*/  IMAD.U32 R3, R154, 0x10000, RZ ;  /* 0x000100009a037824 */ /* 0x020fe200078e00ff */
        /* <DEDUP_REMOVED lines=8> */
.L_x_175:
[----:B------:R-:W-:Y:S05]  /*6710*/  BSYNC B1 ;  /* 0x0000000000017941 */ /* 0x000fea0003800000 */
.L_x_174:
[----:B0----5:R-:W-:Y:S01]  /*6720*/  IMAD.U32 R3, R154, 0x10000, RZ ;  /* 0x000100009a037824 */ /* 0x021fe200078e00ff */
[----:B------:R-:W-:Y:S01]  /*6730*/  ISETP.GT.AND P3, PT, R0, 0x10, P1 ;  /* 0x000000100000780c */ /* 0x000fe20000f64270 */
[----:B------:R-:W-:Y:S02]  /*6740*/  BSSY B1, `(.L_x_176) ;  /* 0x0000007000017945 */ /* 0x000fe40003800000 */
[----:B--2---:R-:W-:-:S04]  /*6750*/  FMUL R12, R3, R156 ;  /* 0x0000009c030c7220 */ /* 0x004fc80000400000 */
[----:B------:R-:W-:-:S05]  /*6760*/  FFMA R12, R33, R155, R12 ;  /* 0x0000009b210c7223 */ /* 0x000fca000000000c */
[----:B------:R-:W-:-:S05]  /*6770*/  F2FP.BF16.F32.PACK_AB R12, RZ, R12 ;  /* 0x0000000cff0c723e */ /* 0x000fca00000010ff */
[----:B------:R0:W-:Y:S01]  /*6780*/  @P2 STG.E.U16 desc[UR36][R6.64+0x22], R12 ;  /* 0x0000220c06002986 */ /* 0x0001e2000c101524 */
[----:B------:R-:W-:Y:S05]  /*6790*/  @!P3 BRA `(.L_x_177) ;  /* 0x000000000004b947 */ /* 0x000fea0003800000 */
[----:B------:R2:W5:Y:S02]  /*67a0*/  LDG.E.LTC128B.U16 R154, desc[UR36][R10.64+0x20] ;  /* 0x000020240a9a7981 */ /* 0x000564000c1e1520 */
.L_x_177:
[----:B------:R-:W-:Y:S05]  /*67b0*/  BSYNC B1 ;  /* 0x0000000000017941 */ /* 0x000fea0003800000 */
.L_x_176:
        /* <DEDUP_REMOVED lines=9> */
.L_x_179:
[----:B------:R-:W-:Y:S05]  /*6850*/  BSYNC B1 ;  /* 0x0000000000017941 */ /* 0x000fea0003800000 */
.L_x_178:
[----:B0----5:R-:W-:Y:S01]  /*6860*/  IMAD.U32 R3, R154, 0x10000, RZ ;  /* 0x000100009a037824 */ /* 0x021fe200078e00ff */
        /* <DEDUP_REMOVED lines=8> */
.L_x_181:
[----:B------:R-:W-:Y:S05]  /*68f0*/  BSYNC B1 ;  /* 0x0000000000017941 */ /* 0x000fea0003800000 */
.L_x_180:
        /* <DEDUP_REMOVED lines=9> */
.L_x_183:
[----:B------:R-:W-:Y:S05]  /*6990*/  BSYNC B1 ;  /* 0x0000000000017941 */ /* 0x000fea0003800000 */
.L_x_182:
[----:B0----5:R-:W-:Y:S01]  /*69a0*/  SHF.L.U32 R3, R154, 0x10, RZ ;  /* 0x000000109a037819 */ /* 0x021fe200000006ff */
[----:B------:R-:W-:Y:S01]  /*69b0*/  BSSY B1, `(.L_x_184) ;  /* 0x0000008000017945 */ /* 0x000fe20003800000 */
[----:B------:R-:W-:-:S03]  /*69c0*/  ISETP.GT.AND P3, PT, R0, 0x18, P1 ;  /* 0x000000180000780c */ /* 0x000fc60000f64270 */
[----:B------:R-:W-:-:S04]  /*69d0*/  FMUL R12, R3, R156 ;  /* 0x0000009c030c7220 */ /* 0x000fc80000400000 */
[----:B------:R-:W-:-:S05]  /*69e0*/  FFMA R12, R37, R155, R12 ;  /* 0x0000009b250c7223 */ /* 0x000fca000000000c */
[----:B------:R-:W-:-:S05]  /*69f0*/  F2FP.BF16.F32.PACK_AB R12, RZ, R12 ;  /* 0x0000000cff0c723e */ /* 0x000fca00000010ff */
[----:B------:R0:W-:Y:S01]  /*6a00*/  @P2 STG.E.U16 desc[UR36][R6.64+0x32], R12 ;  /* 0x0000320c06002986 */ /* 0x0001e2000c101524 */
[----:B------:R-:W-:Y:S05]  /*6a10*/  @!P3 BRA `(.L_x_185) ;  /* 0x000000000004b947 */ /* 0x000fea0003800000 */
[----:B------:R0:W5:Y:S02]  /*6a20*/  LDG.E.LTC128B.U16 R154, desc[UR36][R10.64+0x30] ;  /* 0x000030240a9a7981 */ /* 0x000164000c1e1520 */
.L_x_185:
[----:B------:R-:W-:Y:S05]  /*6a30*/  BSYNC B1 ;  /* 0x0000000000017941 */ /* 0x000fea0003800000 */
.L_x_184:
        /* <DEDUP_REMOVED lines=9> */
.L_x_187:
[----:B------:R-:W-:Y:S05]  /*6ad0*/  BSYNC B1 ;  /* 0x0000000000017941 */ /* 0x000fea0003800000 */
.L_x_186:
        /* <DEDUP_REMOVED lines=9> */
.L_x_189:
[----:B------:R-:W-:Y:S05]  /*6b70*/  BSYNC B1 ;  /* 0x0000000000017941 */ /* 0x000fea0003800000 */
.L_x_188:
        /* <DEDUP_REMOVED lines=9> */
.L_x_191:
[----:B------:R-:W-:Y:S05]  /*6c10*/  BSYNC B1 ;  /* 0x0000000000017941 */ /* 0x000fea0003800000 */
.L_x_190:
        /* <DEDUP_REMOVED lines=9> */
.L_x_193:
[----:B------:R-:W-:Y:S05]  /*6cb0*/  BSYNC B1 ;  /* 0x0000000000017941 */ /* 0x000fea0003800000 */
.L_x_192:
        /* <DEDUP_REMOVED lines=9> */
.L_x_195:
[----:B------:R-:W-:Y:S05]  /*6d50*/  BSYNC B1 ;  /* 0x0000000000017941 */ /* 0x000fea0003800000 */
.L_x_194:
        /* <DEDUP_REMOVED lines=9> */
.L_x_197:
[----:B------:R-:W-:Y:S05]  /*6df0*/  BSYNC B1 ;  /* 0x0000000000017941 */ /* 0x000fea0003800000 */
.L_x_196:
        /* <DEDUP_REMOVED lines=9> */
.L_x_199:
[----:B------:R-:W-:Y:S05]  /*6e90*/  BSYNC B1 ;  /* 0x0000000000017941 */ /* 0x000fea0003800000 */
.L_x_198:
        /* <DEDUP_REMOVED lines=9> */
.L_x_201:
[----:B------:R-:W-:Y:S05]  /*6f30*/  BSYNC B1 ;  /* 0x0000000000017941 */ /* 0x000fea0003800000 */
.L_x_200:
        /* <DEDUP_REMOVED lines=9> */
.L_x_203:
[----:B------:R-:W-:Y:S05]  /*6fd0*/  BSYNC B1 ;  /* 0x0000000000017941 */ /* 0x000fea0003800000 */
.L_x_202:
        /* <DEDUP_REMOVED lines=9> */
.L_x_205:
[----:B------:R-:W-:Y:S05]  /*7070*/  BSYNC B1 ;  /* 0x0000000000017941 */ /* 0x000fea0003800000 */
.L_x_204:
[----:B-----5:R-:W-:Y:S01]  /*7080*/  SHF.L.U32 R3, R154, 0x10, RZ ;  /* 0x000000109a037819 */ /* 0x020fe200000006ff */
        /* <DEDUP_REMOVED lines=8> */
.L_x_207:
[----:B------:R-:W-:Y:S05]  /*7110*/  BSYNC B1 ;  /* 0x0000000000017941 */ /* 0x000fea0003800000 */
.L_x_206:
        /* <DEDUP_REMOVED lines=9> */
.L_x_209:
[----:B------:R-:W-:Y:S05]  /*71b0*/  BSYNC B1 ;  /* 0x0000000000017941 */ /* 0x000fea0003800000 */
.L_x_208:
        /* <DEDUP_REMOVED lines=9> */
.L_x_211:
[----:B------:R-:W-:Y:S05]  /*7250*/  BSYNC B1 ;  /* 0x0000000000017941 */ /* 0x000fea0003800000 */
.L_x_210:
        /* <DEDUP_REMOVED lines=9> */
.L_x_213:
[----:B------:R-:W-:Y:S05]  /*72f0*/  BSYNC B1 ;  /* 0x0000000000017941 */ /* 0x000fea0003800000 */
.L_x_212:
        /* <DEDUP_REMOVED lines=9> */
.L_x_215:
[----:B------:R-:W-:Y:S05]  /*7390*/  BSYNC B1 ;  /* 0x0000000000017941 */ /* 0x000fea0003800000 */
.L_x_214:
        /* <DEDUP_REMOVED lines=9> */
.L_x_217:
[----:B------:R-:W-:Y:S05]  /*7430*/  BSYNC B1 ;  /* 0x0000000000017941 */ /* 0x000fea0003800000 */
.L_x_216:
        /* <DEDUP_REMOVED lines=9> */
.L_x_219:
[----:B------:R-:W-:Y:S05]  /*74d0*/  BSYNC B1 ;  /* 0x0000000000017941 */ /* 0x000fea0003800000 */
.L_x_218:
        /* <DEDUP_REMOVED lines=9> */
.L_x_221:
[----:B------:R-:W-:Y:S05]  /*7570*/  BSYNC B1 ;  /* 0x0000000000017941 */ /* 0x000fea0003800000 */
.L_x_220:
        /* <DEDUP_REMOVED lines=9> */
.L_x_223:
[----:B------:R-:W-:Y:S05]  /*7610*/  BSYNC B1 ;  /* 0x0000000000017941 */ /* 0x000fea0003800000 */
.L_x_222:
        /* <DEDUP_REMOVED lines=9> */
.L_x_225:
[----:B------:R-:W-:Y:S05]  /*76b0*/  BSYNC B1 ;  /* 0x0000000000017941 */ /* 0x000fea0003800000 */
.L_x_224:
        /* <DEDUP_REMOVED lines=9> */
.L_x_227:
[----:B------:R-:W-:Y:S05]  /*7750*/  BSYNC B1 ;  /* 0x0000000000017941 */ /* 0x000fea0003800000 */
.L_x_226:
        /* <DEDUP_REMOVED lines=9> */
.L_x_229:
[----:B------:R-:W-:Y:S05]  /*77f0*/  BSYNC B1 ;  /* 0x0000000000017941 */ /* 0x000fea0003800000 */
.L_x_228:
        /* <DEDUP_REMOVED lines=9> */
.L_x_231:
[----:B------:R-:W-:Y:S05]  /*7890*/  BSYNC B1 ;  /* 0x0000000000017941 */ /* 0x000fea0003800000 */
.L_x_230:
        /* <DEDUP_REMOVED lines=9> */
.L_x_233:
[----:B------:R-:W-:Y:S05]  /*7930*/  BSYNC B1 ;  /* 0x0000000000017941 */ /* 0x000fea0003800000 */
.L_x_232:
        /* <DEDUP_REMOVED lines=9> */
.L_x_235:
[----:B------:R-:W-:Y:S05]  /*79d0*/  BSYNC B1 ;  /* 0x0000000000017941 */ /* 0x000fea0003800000 */
.L_x_234:
        /* <DEDUP_REMOVED lines=9> */
.L_x_237:
[----:B------:R-:W-:Y:S05]  /*7a70*/  BSYNC B1 ;  /* 0x0000000000017941 */ /* 0x000fea0003800000 */
.L_x_236:
        /* <DEDUP_REMOVED lines=9> */
.L_x_239:
[----:B------:R-:W-:Y:S05]  /*7b10*/  BSYNC B1 ;  /* 0x0000000000017941 */ /* 0x000fea0003800000 */
.L_x_238:
        /* <DEDUP_REMOVED lines=9> */
.L_x_241:
[----:B------:R-:W-:Y:S05]  /*7bb0*/  BSYNC B1 ;  /* 0x0000000000017941 */ /* 0x000fea0003800000 */
.L_x_240:
        /* <DEDUP_REMOVED lines=9> */
.L_x_243:
[----:B------:R-:W-:Y:S05]  /*7c50*/  BSYNC B1 ;  /* 0x0000000000017941 */ /* 0x000fea0003800000 */
.L_x_242:
        /* <DEDUP_REMOVED lines=9> */
.L_x_245:
[----:B------:R-:W-:Y:S05]  /*7cf0*/  BSYNC B1 ;  /* 0x0000000000017941 */ /* 0x000fea0003800000 */
.L_x_244:
        /* <DEDUP_REMOVED lines=9> */
.L_x_247:
[----:B------:R-:W-:Y:S05]  /*7d90*/  BSYNC B1 ;  /* 0x0000000000017941 */ /* 0x000fea0003800000 */
.L_x_246:
        /* <DEDUP_REMOVED lines=9> */
.L_x_249:
[----:B------:R-:W-:Y:S05]  /*7e30*/  BSYNC B1 ;  /* 0x0000000000017941 */ /* 0x000fea0003800000 */
.L_x_248:
        /* <DEDUP_REMOVED lines=9> */
.L_x_251:
[----:B------:R-:W-:Y:S05]  /*7ed0*/  BSYNC B1 ;  /* 0x0000000000017941 */ /* 0x000fea0003800000 */
.L_x_250:
        /* <DEDUP_REMOVED lines=9> */
.L_x_253:
[----:B------:R-:W-:Y:S05]  /*7f70*/  BSYNC B1 ;  /* 0x0000000000017941 */ /* 0x000fea0003800000 */
.L_x_252:
        /* <DEDUP_REMOVED lines=9> */
.L_x_255:
[----:B------:R-:W-:Y:S05]  /*8010*/  BSYNC B1 ;  /* 0x0000000000017941 */ /* 0x000fea0003800000 */
.L_x_254:
        /* <DEDUP_REMOVED lines=9> */
.L_x_257:
[----:B------:R-:W-:Y:S05]  /*80b0*/  BSYNC B1 ;  /* 0x0000000000017941 */ /* 0x000fea0003800000 */
.L_x_256:
        /* <DEDUP_REMOVED lines=9> */
.L_x_259:
[----:B------:R-:W-:Y:S05]  /*8150*/  BSYNC B1 ;  /* 0x0000000000017941 */ /* 0x000fea0003800000 */
.L_x_258:
        /* <DEDUP_REMOVED lines=9> */
.L_x_261:
[----:B------:R-:W-:Y:S05]  /*81f0*/  BSYNC B1 ;  /* 0x0000000000017941 */ /* 0x000fea0003800000 */
.L_x_260:
        /* <DEDUP_REMOVED lines=9> */
.L_x_263:
[----:B------:R-:W-:Y:S05]  /*8290*/  BSYNC B1 ;  /* 0x0000000000017941 */ /* 0x000fea0003800000 */
.L_x_262:
        /* <DEDUP_REMOVED lines=9> */
.L_x_265:
[----:B------:R-:W-:Y:S05]  /*8330*/  BSYNC B1 ;  /* 0x0000000000017941 */ /* 0x000fea0003800000 */
.L_x_264:
        /* <DEDUP_REMOVED lines=9> */
.L_x_267:
[----:B------:R-:W-:Y:S05]  /*83d0*/  BSYNC B1 ;  /* 0x0000000000017941 */ /* 0x000fea0003800000 */
.L_x_266:
        /* <DEDUP_REMOVED lines=9> */
.L_x_269:
[----:B------:R-:W-:Y:S05]  /*8470*/  BSYNC B1 ;  /* 0x0000000000017941 */ /* 0x000fea0003800000 */
.L_x_268:
        /* <DEDUP_REMOVED lines=9> */
.L_x_271:
[----:B------:R-:W-:Y:S05]  /*8510*/  BSYNC B1 ;  /* 0x0000000000017941 */ /* 0x000fea0003800000 */
.L_x_270:
        /* <DEDUP_REMOVED lines=9> */
.L_x_273:
[----:B------:R-:W-:Y:S05]  /*85b0*/  BSYNC B1 ;  /* 0x0000000000017941 */ /* 0x000fea0003800000 */
.L_x_272:
        /* <DEDUP_REMOVED lines=9> */
.L_x_275:
[----:B------:R-:W-:Y:S05]  /*8650*/  BSYNC B1 ;  /* 0x0000000000017941 */ /* 0x000fea0003800000 */
.L_x_274:
        /* <DEDUP_REMOVED lines=9> */
.L_x_277:
[----:B------:R-:W-:Y:S05]  /*86f0*/  BSYNC B1 ;  /* 0x0000000000017941 */ /* 0x000fea0003800000 */
.L_x_276:
        /* <DEDUP_REMOVED lines=9> */
.L_x_279:
[----:B------:R-:W-:Y:S05]  /*8790*/  BSYNC B1 ;  /* 0x0000000000017941 */ /* 0x000fea0003800000 */
.L_x_278:
[----:B0----5:R-:W-:Y:S01]  /*87a0*/  IMAD.U32 R3, R154, 0x10000, RZ ;  /* 0x000100009a037824 */ /* 0x021fe200078e00ff */
[----:B------:R-:W-:Y:S01]  /*87b0*/  ISETP.GT.AND P2, PT, R0, 0x78, P1 ;  /* 0x000000780000780c */ /* 0x000fe20000f44270 */
[----:B------:R-:W-:Y:S02]  /*87c0*/  BSSY B1, `(.L_x_280) ;  /* 0x0000007000017945 */ /* 0x000fe40003800000 */
[----:B-1----:R-:W-:-:S04]  /*87d0*/  FMUL R4, R3, R156 ;  /* 0x0000009c03047220 */ /* 0x002fc80000400000 */
[----:B------:R-:W-:-:S05]  /*87e0*/  FFMA R4, R85, R155, R4 ;  /* 0x0000009b55047223 */ /* 0x000fca0000000004 */
[----:B------:R-:W-:-:S05]  /*87f0*/  F2FP.BF16.F32.PACK_AB R4, RZ, R4 ;  /* 0x00000004ff04723e */ /* 0x000fca00000010ff */
[----:B------:R0:W-:Y:S01]  /*8800*/  @P0 STG.E.U16 desc[UR36][R6.64+0xf2], R4 ;  /* 0x0000f20406000986 */ /* 0x0001e2000c101524 */
[----:B------:R-:W-:Y:S05]  /*8810*/  @!P2 BRA `(.L_x_281) ;  /* 0x000000000004a947 */ /* 0x000fea0003800000 */
[----:B------:R1:W5:Y:S02]  /*8820*/  LDG.E.LTC128B.U16 R154, desc[UR36][R10.64+0xf0] ;  /* 0x0000f0240a9a7981 */ /* 0x000364000c1e1520 */
.L_x_281:
[----:B------:R-:W-:Y:S05]  /*8830*/  BSYNC B1 ;  /* 0x0000000000017941 */ /* 0x000fea0003800000 */
.L_x_280:
[----:B-----5:R-:W-:Y:S01]  /*8840*/  IMAD.U32 R3, R154, 0x10000, RZ ;  /* 0x000100009a037824 */ /* 0x020fe200078e00ff */
[----:B------:R-:W-:Y:S01]  /*8850*/  ISETP.GT.AND P1, PT, R0, 0x79, P1 ;  /* 0x000000790000780c */ /* 0x000fe20000f24270 */
[----:B0-----:R-:W-:Y:S01]  /*8860*/  @P2 IMAD.MOV.U32 R4, RZ, RZ, R8 ;  /* 0x000000ffff042224 */ /* 0x001fe200078e0008 */
[----:B------:R-:W-:Y:S01]  /*8870*/  BSSY B1, `(.L_x_282) ;  /* 0x0000008000017945 */ /* 0x000fe20003800000 */
[----:B------:R-:W-:Y:S01]  /*8880*/  FMUL R3, R3, R156 ;  /* 0x0000009c03037220 */ /* 0x000fe20000400000 */
[----:B------:R-:W-:-:S03]  /*8890*/  @P2 IMAD.MOV.U32 R5, RZ, RZ, R9 ;  /* 0x000000ffff052224 */ /* 0x000fc600078e0009 */
[----:B------:R-:W-:-:S05]  /*88a0*/  FFMA R3, R86, R155, R3 ;  /* 0x0000009b56037223 */ /* 0x000fca0000000003 */
[----:B------:R-:W-:-:S05]  /*88b0*/  F2FP.BF16.F32.PACK_AB R3, RZ, R3 ;  /* 0x00000003ff03723e */ /* 0x000fca00000010ff */
[----:B------:R0:W-:Y:S01]  /*88c0*/  @P2 STG.E.U16 desc[UR36][R4.64+0xf0], R3 ;  /* 0x0000f00304002986 */ /* 0x0001e2000c101524 */
[----:B------:R-:W-:Y:S05]  /*88d0*/  @!P1 BRA `(.L_x_283) ;  /* 0x0000000000049947 */ /* 0x000fea0003800000 */
[----:B------:R0:W5:Y:S02]  /*88e0*/  LDG.E.LTC128B.U16 R154, desc[UR36][R10.64+0xf2] ;  /* 0x0000f2240a9a7981 */ /* 0x000164000c1e1520 */
.L_x_283:
[----:B------:R-:W-:Y:S05]  /*88f0*/  BSYNC B1 ;  /* 0x0000000000017941 */ /* 0x000fea0003800000 */
.L_x_282:
[----:B------:R-:W-:Y:S05]  /*8900*/  @!P1 BRA `(.L_x_284) ;  /* 0x00000024004c9947 */ /* 0x000fea0003800000 */
[----:B0----5:R-:W-:-:S04]  /*8910*/  IMAD.U32 R3, R154, 0x10000, RZ ;  /* 0x000100009a037824 */ /* 0x021fc800078e00ff */
[----:B------:R-:W-:-:S04]  /*8920*/  FMUL R0, R3, R156 ;  /* 0x0000009c03007220 */ /* 0x000fc80000400000 */
[----:B------:R-:W-:-:S05]  /*8930*/  FFMA R0, R87, R155, R0 ;  /* 0x0000009b57007223 */ /* 0x000fca0000000000 */
[----:B------:R-:W-:-:S05]  /*8940*/  F2FP.BF16.F32.PACK_AB R0, RZ, R0 ;  /* 0x00000000ff00723e */ /* 0x000fca00000010ff */
[----:B------:R0:W-:Y:S01]  /*8950*/  STG.E.U16 desc[UR36][R8.64+0xf2], R0 ;  /* 0x0000f20008007986 */ /* 0x0001e2000c101524 */
[----:B------:R-:W-:Y:S05]  /*8960*/  BRA `(.L_x_284) ;  /* 0x0000002400347947 */ /* 0x000fea0003800000 */
.L_x_33:
[----:B------:R-:W-:Y:S01]  /*8970*/  ULDC.64 UR4, c[0x0][0x5c0] ;  /* 0x0001700000047ab9 */ /* 0x000fe20000000a00 */
[-C--:B------:R-:W-:Y:S01]  /*8980*/  FMUL R88, R88, R155.reuse ;  /* 0x0000009b58587220 */ /* 0x080fe20000400000 */
[----:B------:R-:W-:Y:S01]  /*8990*/  LEA R6, P0, R168, UR4, 0x1 ;  /* 0x00000004a8067c11 */ /* 0x000fe2000f8008ff */
[----:B------:R-:W-:Y:S01]  /*89a0*/  IMAD.SHL.U32 R11, R4, 0x10, RZ ;  /* 0x00000010040b7824 */ /* 0x000fe200078e00ff */
[----:B------:R-:W-:Y:S01]  /*89b0*/  ISETP.GT.AND P2, PT, R0, 0x1, P3 ;  /* 0x000000010000780c */ /* 0x000fe20001f44270 */
[-C--:B------:R-:W-:Y:S01]  /*89c0*/  FMUL R89, R89, R155.reuse ;  /* 0x0000009b59597220 */ /* 0x080fe20000400000 */
[----:B------:R-:W-:Y:S01]  /*89d0*/  LEA.HI.X R7, R168, UR5, R167, 0x1, P0 ;  /* 0x00000005a8077c11 */ /* 0x000fe200080f0ca7 */
[-C--:B------:R-:W-:Y:S01]  /*89e0*/  FMUL R90, R90, R155.reuse ;  /* 0x0000009b5a5a7220 */ /* 0x080fe20000400000 */
[----:B------:R-:W-:Y:S01]  /*89f0*/  ISETP.GT.AND P0, PT, R3, 0x8, PT ;  /* 0x000000080300780c */ /* 0x000fe20003f04270 */
[-C--:B------:R-:W-:Y:S01]  /*8a00*/  FMUL R91, R91, R155.reuse ;  /* 0x0000009b5b5b7220 */ /* 0x080fe20000400000 */
[----:B------:R-:W-:Y:S01]  /*8a10*/  F2FP.BF16.F32.PACK_AB R88, RZ, R88 ;  /* 0x00000058ff58723e */ /* 0x000fe200000010ff */
[-C--:B------:R-:W-:Y:S01]  /*8a20*/  FMUL R92, R92, R155.reuse ;  /* 0x0000009b5c5c7220 */ /* 0x080fe20000400000 */
[----:B------:R-:W-:Y:S01]  /*8a30*/  ISETP.GT.AND P4, PT, R0, RZ, P0 ;  /* 0x000000ff0000720c */ /* 0x000fe20000784270 */
[-C--:B------:R-:W-:Y:S01]  /*8a40*/  FMUL R93, R93, R155.reuse ;  /* 0x0000009b5d5d7220 */ /* 0x080fe20000400000 */
[----:B------:R-:W-:Y:S01]  /*8a50*/  SHF.L.U64.HI R9, R4, 0x4, R5 ;  /* 0x0000000404097819 */ /* 0x000fe20000010205 */
[----:B------:R-:W-:Y:S01]  /*8a60*/  @P1 STG.E.U16 desc[UR36][R6.64], R88 ;  /* 0x0000005806001986 */ /* 0x000fe2000c101524 */
[----:B------:R-:W-:Y:S01]  /*8a70*/  IADD3 R12, P5, R11, R6, RZ ;  /* 0x000000060b0c7210 */ /* 0x000fe20007fbe0ff */
[-C--:B------:R-:W-:Y:S01]  /*8a80*/  FMUL R94, R94, R155.reuse ;  /* 0x0000009b5e5e7220 */ /* 0x080fe20000400000 */
[----:B------:R-:W-:Y:S01]  /*8a90*/  ISETP.GT.AND P1, PT, R0, 0x1, P0 ;  /* 0x000000010000780c */ /* 0x000fe20000724270 */
[----:B------:R-:W-:Y:S01]  /*8aa0*/  FMUL R95, R95, R155 ;  /* 0x0000009b5f5f7220 */ /* 0x000fe20000400000 */
[----:B------:R-:W-:Y:S01]  /*8ab0*/  F2FP.BF16.F32.PACK_AB R89, RZ, R89 ;  /* 0x00000059ff59723e */ /* 0x000fe200000010ff */
[----:B------:R-:W-:Y:S01]  /*8ac0*/  IMAD.X R13, R9, 0x1, R7, P5 ;  /* 0x00000001090d7824 */ /* 0x000fe200028e0607 */
[----:B------:R-:W-:Y:S01]  /*8ad0*/  F2FP.BF16.F32.PACK_AB R90, RZ, R90 ;  /* 0x0000005aff5a723e */ /* 0x000fe200000010ff */
[----:B------:R-:W-:Y:S01]  /*8ae0*/  FMUL R96, R96, R155 ;  /* 0x0000009b60607220 */ /* 0x000fe20000400000 */
[----:B------:R-:W-:Y:S01]  /*8af0*/  F2FP.BF16.F32.PACK_AB R91, RZ, R91 ;  /* 0x0000005bff5b723e */ /* 0x000fe200000010ff */
[----:B------:R-:W-:Y:S01]  /*8b00*/  @P2 STG.E.U16 desc[UR36][R6.64+0x2], R89 ;  /* 0x0000025906002986 */ /* 0x000fe2000c101524 */
[C---:B------:R-:W-:Y:S01]  /*8b10*/  ISETP.GT.AND P5, PT, R0.reuse, 0x9, P3 ;  /* 0x000000090000780c */ /* 0x040fe20001fa4270 */
[-C--:B------:R-:W-:Y:S01]  /*8b20*/  FMUL R97, R97, R155.reuse ;  /* 0x0000009b61617220 */ /* 0x080fe20000400000 */
[C---:B------:R-:W-:Y:S01]  /*8b30*/  ISETP.GT.AND P2, PT, R0.reuse, 0x8, P0 ;  /* 0x000000080000780c */ /* 0x040fe20000744270 */
[----:B------:R-:W-:Y:S01]  /*8b40*/  @P4 STG.E.U16 desc[UR36][R12.64], R90 ;  /* 0x0000005a0c004986 */ /* 0x000fe2000c101524 */
[----:B------:R-:W-:Y:S01]  /*8b50*/  ISETP.GT.AND P4, PT, R0, 0x8, P3 ;  /* 0x000000080000780c */ /* 0x000fe20001f84270 */
[-C--:B------:R-:W-:Y:S01]  /*8b60*/  FMUL R98, R98, R155.reuse ;  /* 0x0000009b62627220 */ /* 0x080fe20000400000 */
[----:B------:R-:W-:Y:S01]  /*8b70*/  F2FP.BF16.F32.PACK_AB R92, RZ, R92 ;  /* 0x0000005cff5c723e */ /* 0x000fe200000010ff */
[----:B------:R-:W-:Y:S01]  /*8b80*/  @P1 STG.E.U16 desc[UR36][R12.64+0x2], R91 ;  /* 0x0000025b0c001986 */ /* 0x000fe2000c101524 */
[----:B------:R-:W-:Y:S01]  /*8b90*/  ISETP.GT.AND P1, PT, R0, 0x9, P0 ;  /* 0x000000090000780c */ /* 0x000fe20000724270 */
[----:B------:R-:W-:Y:S01]  /*8ba0*/  FMUL R99, R99, R155 ;  /* 0x0000009b63637220 */ /* 0x000fe20000400000 */
[----:B------:R-:W-:Y:S01]  /*8bb0*/  F2FP.BF16.F32.PACK_AB R93, RZ, R93 ;  /* 0x0000005dff5d723e */ /* 0x000fe200000010ff */
[-C--:B------:R-:W-:Y:S01]  /*8bc0*/  FMUL R100, R100, R155.reuse ;  /* 0x0000009b64647220 */ /* 0x080fe20000400000 */
[----:B------:R-:W-:Y:S01]  /*8bd0*/  F2FP.BF16.F32.PACK_AB R94, RZ, R94 ;  /* 0x0000005eff5e723e */ /* 0x000fe200000010ff */
[----:B------:R-:W-:Y:S01]  /*8be0*/  FMUL R101, R101, R155 ;  /* 0x0000009b65657220 */ /* 0x000fe20000400000 */
[----:B------:R-:W-:Y:S01]  /*8bf0*/  F2FP.BF16.F32.PACK_AB R95, RZ, R95 ;  /* 0x0000005fff5f723e */ /* 0x000fe200000010ff */
[-C--:B------:R-:W-:Y:S01]  /*8c00*/  FMUL R102, R102, R155.reuse ;  /* 0x0000009b66667220 */ /* 0x080fe20000400000 */
[----:B------:R-:W-:Y:S01]  /*8c10*/  F2FP.BF16.F32.PACK_AB R96, RZ, R96 ;  /* 0x00000060ff60723e */ /* 0x000fe200000010ff */
[----:B------:R-:W-:Y:S01]  /*8c20*/  @P4 STG.E.U16 desc[UR36][R6.64+0x10], R92 ;  /* 0x0000105c06004986 */ /* 0x000fe2000c101524 */
[C---:B------:R-:W-:Y:S01]  /*8c30*/  ISETP.GT.AND P4, PT, R0.reuse, 0x10, P3 ;  /* 0x000000100000780c */ /* 0x040fe20001f84270 */
[----:B------:R-:W-:Y:S01]  /*8c40*/  FMUL R103, R103, R155 ;  /* 0x0000009b67677220 */ /* 0x000fe20000400000 */
[----:B------:R-:W-:Y:S01]  /*8c50*/  F2FP.BF16.F32.PACK_AB R97, RZ, R97 ;  /* 0x00000061ff61723e */ /* 0x000fe200000010ff */
[----:B------:R-:W-:Y:S01]  /*8c60*/  @P5 STG.E.U16 desc[UR36][R6.64+0x12], R93 ;  /* 0x0000125d06005986 */ /* 0x000fe2000c101524 */
[----:B------:R-:W-:Y:S01]  /*8c70*/  ISETP.GT.AND P5, PT, R0, 0x11, P0 ;  /* 0x000000110000780c */ /* 0x000fe200007a4270 */
        /* <DEDUP_REMOVED lines=74> */
[----:B------:R-:W-:Y:S01]  /*9120*/  FMUL R125, R125, R155 ;  /* 0x0000009b7d7d7220 */ /* 0x000fe20000400000 */
[----:B------:R-:W-:Y:S01]  /*9130*/  F2FP.BF16.F32.PACK_AB R119, RZ, R119 ;  /* 0x00000077ff77723e */ /* 0x000fe200000010ff */
[-C--:B------:R-:W-:Y:S01]  /*9140*/  FMUL R126, R126, R155.reuse ;  /* 0x0000009b7e7e7220 */ /* 0x080fe20000400000 */
[----:B------:R-:W-:Y:S01]  /*9150*/  F2FP.BF16.F32.PACK_AB R120, RZ, R120 ;  /* 0x00000078ff78723e */ /* 0x000fe200000010ff */
        /* <DEDUP_REMOVED lines=86> */
[-C--:B------:R-:W-:Y:S01]  /*96c0*/  FMUL R151, R151, R155.reuse ;  /* 0x0000009b97977220 */ /* 0x080fe20000400000 */
[----:B------:R-:W-:Y:S01]  /*96d0*/  SHF.L.U64.HI R21, R4, 0x8, R5 ;  /* 0x0000000804157819 */ /* 0x000fe20000010205 */
[----:B------:R-:W-:Y:S01]  /*96e0*/  @P2 STG.E.U16 desc[UR36][R6.64+0xa2], R129 ;  /* 0x0000a28106002986 */ /* 0x000fe2000c101524 */
[----:B------:R-:W-:Y:S01]  /*96f0*/  ISETP.GT.AND P2, PT, R0, 0x59, P3 ;  /* 0x000000590000780c */ /* 0x000fe20001f44270 */
[-C--:B------:R-:W-:Y:S01]  /*9700*/  FMUL R25, R25, R155.reuse ;  /* 0x0000009b19197220 */ /* 0x080fe20000400000 */
[----:B------:R-:W-:Y:S01]  /*9710*/  SHF.L.U32 R23, R4, 0x8, RZ ;  /* 0x0000000804177819 */ /* 0x000fe200000006ff */
[----:B------:R-:W-:Y:S01]  /*9720*/  @P5 STG.E.U16 desc[UR36][R12.64+0xa0], R130 ;  /* 0x0000a0820c005986 */ /* 0x000fe2000c101524 */
[----:B------:R-:W-:Y:S01]  /*9730*/  ISETP.GT.AND P5, PT, R0, 0x58, P0 ;  /* 0x000000580000780c */ /* 0x000fe200007a4270 */
        /* <DEDUP_REMOVED lines=26> */
[----:B------:R-:W-:Y:S01]  /*98e0*/  FMUL R32, R32, R155 ;  /* 0x0000009b20207220 */ /* 0x000fe20000400000 */
[----:B------:R-:W-:Y:S01]  /*98f0*/  F2FP.BF16.F32.PACK_AB R25, RZ, R25 ;  /* 0x00000019ff19723e */ /* 0x000fe200000010ff */
[-C--:B------:R-:W-:Y:S01]  /*9900*/  FMUL R33, R33, R155.reuse ;  /* 0x0000009b21217220 */ /* 0x080fe20000400000 */
        /* <DEDUP_REMOVED lines=25> */
[----:B------:R-:W-:Y:S01]  /*9aa0*/  @P2 STG.E.U16 desc[UR36][R12.64+0xd0], R142 ;  /* 0x0000d08e0c002986 */ /* 0x000fe2000c101524 */
[----:B------:R-:W-:Y:S01]  /*9ab0*/  F2FP.BF16.F32.PACK_AB R33, RZ, R33 ;  /* 0x00000021ff21723e */ /* 0x000fe200000010ff */
[-C--:B------:R-:W-:Y:S01]  /*9ac0*/  FMUL R41, R41, R155.reuse ;  /* 0x0000009b29297220 */ /* 0x080fe20000400000 */
[----:B------:R-:W-:Y:S01]  /*9ad0*/  F2FP.BF16.F32.PACK_AB R34, RZ, R34 ;  /* 0x00000022ff22723e */ /* 0x000fe200000010ff */
[----:B------:R-:W-:Y:S01]  /*9ae0*/  FMUL R42, R42, R155 ;  /* 0x0000009b2a2a7220 */ /* 0x000fe20000400000 */
[----:B------:R-:W-:Y:S01]  /*9af0*/  F2FP.BF16.F32.PACK_AB R35, RZ, R35 ;  /* 0x00000023ff23723e */ /* 0x000fe200000010ff */
[----:B------:R-:W-:Y:S01]  /*9b00*/  @P4 STG.E.U16 desc[UR36][R12.64+0xd2], R143 ;  /* 0x0000d28f0c004986 */ /* 0x000fe2000c101524 */
[C---:B------:R-:W-:Y:S01]  /*9b10*/  ISETP.GT.AND P4, PT, R0.reuse, 0x71, P0 ;  /* 0x000000710000780c */ /* 0x040fe20000784270 */
[----:B------:R-:W-:Y:S01]  /*9b20*/  FMUL R43, R43, R155 ;  /* 0x0000009b2b2b7220 */ /* 0x000fe20000400000 */
[----:B------:R-:W-:Y:S01]  /*9b30*/  F2FP.BF16.F32.PACK_AB R36, RZ, R36 ;  /* 0x00000024ff24723e */ /* 0x000fe200000010ff */
[----:B------:R-:W-:Y:S01]  /*9b40*/  @P5 STG.E.U16 desc[UR36][R6.64+0xe0], R144 ;  /* 0x0000e09006005986 */ /* 0x000fe2000c101524 */
[----:B------:R-:W-:Y:S01]  /*9b50*/  ISETP.GT.AND P5, PT, R0, 0x70, P0 ;  /* 0x000000700000780c */ /* 0x000fe200007a4270 */
[----:B------:R-:W-:Y:S01]  /*9b60*/  @P1 IMAD.MOV.U32 R4, RZ, RZ, R6 ;  /* 0x000000ffff041224 */ /* 0x000fe200078e0006 */
[----:B------:R-:W-:Y:S01]  /*9b70*/  F2FP.BF16.F32.PACK_AB R37, RZ, R37 ;  /* 0x00000025ff25723e */ /* 0x000fe200000010ff */
[----:B------:R-:W-:Y:S01]  /*9b80*/  @P1 IMAD.MOV.U32 R5, RZ, RZ, R7 ;  /* 0x000000ffff051224 */ /* 0x000fe200078e0007 */
[----:B------:R-:W-:Y:S01]  /*9b90*/  F2FP.BF16.F32.PACK_AB R38, RZ, R38 ;  /* 0x00000026ff26723e */ /* 0x000fe200000010ff */
[----:B------:R-:W-:Y:S01]  /*9ba0*/  FMUL R44, R44, R155 ;  /* 0x0000009b2c2c7220 */ /* 0x000fe20000400000 */
[----:B------:R-:W-:Y:S01]  /*9bb0*/  F2FP.BF16.F32.PACK_AB R39, RZ, R39 ;  /* 0x00000027ff27723e */ /* 0x000fe200000010ff */
[-C--:B------:R-:W-:Y:S01]  /*9bc0*/  FMUL R45, R45, R155.reuse ;  /* 0x0000009b2d2d7220 */ /* 0x080fe20000400000 */
[----:B------:R0:W-:Y:S01]  /*9bd0*/  @P1 STG.E.U16 desc[UR36][R4.64+0xe2], R145 ;  /* 0x0000e29104001986 */ /* 0x0001e2000c101524 */
[----:B------:R-:W-:Y:S01]  /*9be0*/  IADD3 R14, P1, P2, R11, R6, R23 ;  /* 0x000000060b0e7210 */ /* 0x000fe20007a3e017 */
[-C--:B------:R-:W-:Y:S01]  /*9bf0*/  FMUL R46, R46, R155.reuse ;  /* 0x0000009b2e2e7220 */ /* 0x080fe20000400000 */
[----:B------:R-:W-:Y:S01]  /*9c00*/  F2FP.BF16.F32.PACK_AB R40, RZ, R40 ;  /* 0x00000028ff28723e */ /* 0x000fe200000010ff */
[----:B------:R-:W-:Y:S01]  /*9c10*/  FMUL R47, R47, R155 ;  /* 0x0000009b2f2f7220 */ /* 0x000fe20000400000 */
[----:B------:R-:W-:Y:S01]  /*9c20*/  IADD3.X R15, R9, R7, R21, P1, P2 ;  /* 0x00000007090f7210 */ /* 0x000fe20000fe4415 */
[-C--:B------:R-:W-:Y:S01]  /*9c30*/  FMUL R48, R48, R155.reuse ;  /* 0x0000009b30307220 */ /* 0x080fe20000400000 */
[----:B------:R-:W-:Y:S01]  /*9c40*/  ISETP.GT.AND P1, PT, R3, 0x80, PT ;  /* 0x000000800300780c */ /* 0x000fe20003f24270 */
[-C--:B------:R-:W-:Y:S01]  /*9c50*/  FMUL R49, R49, R155.reuse ;  /* 0x0000009b31317220 */ /* 0x080fe20000400000 */
[----:B------:R-:W-:Y:S01]  /*9c60*/  ISETP.GT.AND P2, PT, R3, 0x88, PT ;  /* 0x000000880300780c */ /* 0x000fe20003f44270 */
[----:B------:R-:W-:Y:S01]  /*9c70*/  FMUL R50, R50, R155 ;  /* 0x0000009b32327220 */ /* 0x000fe20000400000 */
[----:B------:R-:W-:Y:S01]  /*9c80*/  F2FP.BF16.F32.PACK_AB R41, RZ, R41 ;  /* 0x00000029ff29723e */ /* 0x000fe200000010ff */
[----:B0-----:R-:W-:Y:S01]  /*9c90*/  @P5 IMAD.MOV.U32 R4, RZ, RZ, R12 ;  /* 0x000000ffff045224 */ /* 0x001fe200078e000c */
[----:B------:R-:W-:Y:S01]  /*9ca0*/  F2FP.BF16.F32.PACK_AB R42, RZ, R42 ;  /* 0x0000002aff2a723e */ /* 0x000fe200000010ff */
[----:B------:R-:W-:Y:S01]  /*9cb0*/  @P5 IMAD.MOV.U32 R5, RZ, RZ, R13 ;  /* 0x000000ffff055224 */ /* 0x000fe200078e000d */
[----:B------:R-:W-:Y:S01]  /*9cc0*/  F2FP.BF16.F32.PACK_AB R43, RZ, R43 ;  /* 0x0000002bff2b723e */ /* 0x000fe200000010ff */
[-C--:B------:R-:W-:Y:S01]  /*9cd0*/  FMUL R51, R51, R155.reuse ;  /* 0x0000009b33337220 */ /* 0x080fe20000400000 */
[----:B------:R-:W-:Y:S01]  /*9ce0*/  F2FP.BF16.F32.PACK_AB R44, RZ, R44 ;  /* 0x0000002cff2c723e */ /* 0x000fe200000010ff */
[-C--:B------:R-:W-:Y:S01]  /*9cf0*/  FMUL R52, R52, R155.reuse ;  /* 0x0000009b34347220 */ /* 0x080fe20000400000 */
[----:B------:R0:W-:Y:S01]  /*9d00*/  @P5 STG.E.U16 desc[UR36][R4.64+0xe0], R146 ;  /* 0x0000e09204005986 */ /* 0x0001e2000c101524 */
[C---:B------:R-:W-:Y:S01]  /*9d10*/  ISETP.GT.AND P5, PT, R0.reuse, 0x78, P3 ;  /* 0x000000780000780c */ /* 0x040fe20001fa4270 */
[-C--:B------:R-:W-:Y:S01]  /*9d20*/  FMUL R53, R53, R155.reuse ;  /* 0x0000009b35357220 */ /* 0x080fe20000400000 */
[C---:B------:R-:W-:Y:S01]  /*9d30*/  ISETP.GT.AND P3, PT, R0.reuse, 0x79, P3 ;  /* 0x000000790000780c */ /* 0x040fe20001f64270 */
[----:B------:R-:W-:Y:S01]  /*9d40*/  @P4 STG.E.U16 desc[UR36][R12.64+0xe2], R147 ;  /* 0x0000e2930c004986 */ /* 0x000fe2000c101524 */
[----:B------:R-:W-:Y:S01]  /*9d50*/  ISETP.GT.AND P4, PT, R0, 0x78, P0 ;  /* 0x000000780000780c */ /* 0x000fe20000784270 */
[-C--:B------:R-:W-:Y:S01]  /*9d60*/  FMUL R54, R54, R155.reuse ;  /* 0x0000009b36367220 */ /* 0x080fe20000400000 */
[----:B------:R-:W-:Y:S01]  /*9d70*/  ISETP.GT.AND P0, PT, R0, 0x79, P0 ;  /* 0x000000790000780c */ /* 0x000fe20000704270 */
[----:B------:R-:W-:Y:S01]  /*9d80*/  FMUL R55, R55, R155 ;  /* 0x0000009b37377220 */ /* 0x000fe20000400000 */
[----:B------:R-:W-:Y:S01]  /*9d90*/  F2FP.BF16.F32.PACK_AB R45, RZ, R45 ;  /* 0x0000002dff2d723e */ /* 0x000fe200000010ff */
[-C--:B------:R-:W-:Y:S01]  /*9da0*/  FMUL R56, R56, R155.reuse ;  /* 0x0000009b38387220 */ /* 0x080fe20000400000 */
[----:B------:R-:W-:Y:S01]  /*9db0*/  F2FP.BF16.F32.PACK_AB R46, RZ, R46 ;  /* 0x0000002eff2e723e */ /* 0x000fe200000010ff */
[----:B------:R-:W-:Y:S01]  /*9dc0*/  FMUL R57, R57, R155 ;  /* 0x0000009b39397220 */ /* 0x000fe20000400000 */
[----:B------:R-:W-:Y:S01]  /*9dd0*/  F2FP.BF16.F32.PACK_AB R47, RZ, R47 ;  /* 0x0000002fff2f723e */ /* 0x000fe200000010ff */
[----:B------:R-:W-:Y:S01]  /*9de0*/  @P5 STG.E.U16 desc[UR36][R6.64+0xf0], R148 ;  /* 0x0000f09406005986 */ /* 0x000fe2000c101524 */
[----:B0-----:R-:W-:Y:S01]  /*9df0*/  IADD3 R4, P5, R23, R6, RZ ;  /* 0x0000000617047210 */ /* 0x001fe20007fbe0ff */
[-C--:B------:R-:W-:Y:S01]  /*9e00*/  FMUL R58, R58, R155.reuse ;  /* 0x0000009b3a3a7220 */ /* 0x080fe20000400000 */
[----:B------:R-:W-:Y:S01]  /*9e10*/  F2FP.BF16.F32.PACK_AB R48, RZ, R48 ;  /* 0x00000030ff30723e */ /* 0x000fe200000010ff */
[----:B------:R0:W-:Y:S01]  /*9e20*/  @P3 STG.E.U16 desc[UR36][R6.64+0xf2], R149 ;  /* 0x0000f29506003986 */ /* 0x0001e2000c101524 */
[C---:B------:R-:W-:Y:S01]  /*9e30*/  ISETP.GT.AND P3, PT, R0.reuse, RZ, P1 ;  /* 0x000000ff0000720c */ /* 0x040fe20000f64270 */
[----:B------:R-:W-:Y:S01]  /*9e40*/  IMAD.X R5, R21, 0x1, R7, P5 ;  /* 0x0000000115057824 */ /* 0x000fe200028e0607 */
[C---:B------:R-:W-:Y:S01]  /*9e50*/  ISETP.GT.AND P5, PT, R0.reuse, RZ, P2 ;  /* 0x000000ff0000720c */ /* 0x040fe200017a4270 */
        /* <DEDUP_REMOVED lines=10> */
[----:B------:R-:W-:Y:S01]  /*9f00*/  @P3 STG.E.U16 desc[UR36][R4.64], R24 ;  /* 0x0000001804003986 */ /* 0x000fe2000c101524 */
[C---:B0-----:R-:W-:Y:S01]  /*9f10*/  IADD3 R6, P3, R11.reuse, R4, RZ ;  /* 0x000000040b067210 */ /* 0x041fe20007f7e0ff */
[-C--:B------:R-:W-:Y:S01]  /*9f20*/  FMUL R62, R62, R155.reuse ;  /* 0x0000009b3e3e7220 */ /* 0x080fe20000400000 */
[----:B------:R-:W-:Y:S01]  /*9f30*/  F2FP.BF16.F32.PACK_AB R52, RZ, R52 ;  /* 0x00000034ff34723e */ /* 0x000fe200000010ff */
[----:B------:R-:W-:Y:S01]  /*9f40*/  @P4 STG.E.U16 desc[UR36][R4.64+0x2], R25 ;  /* 0x0000021904004986 */ /* 0x000fe2000c101524 */
[----:B------:R-:W-:Y:S01]  /*9f50*/  IADD3 R10, P4, R11, R4, RZ ;  /* 0x000000040b0a7210 */ /* 0x000fe20007f9e0ff */
[--C-:B------:R-:W-:Y:S01]  /*9f60*/  IMAD.X R7, R9, 0x1, R5.reuse, P3 ;  /* 0x0000000109077824 */ /* 0x100fe200018e0605 */
[C---:B------:R-:W-:Y:S01]  /*9f70*/  ISETP.GT.AND P3, PT, R0.reuse, 0x9, P2 ;  /* 0x000000090000780c */ /* 0x040fe20001764270 */
[----:B------:R-:W-:Y:S01]  /*9f80*/  FMUL R63, R63, R155 ;  /* 0x0000009b3f3f7220 */ /* 0x000fe20000400000 */
[----:B------:R-:W-:Y:S01]  /*9f90*/  F2FP.BF16.F32.PACK_AB R53, RZ, R53 ;  /* 0x00000035ff35723e */ /* 0x000fe200000010ff */
[----:B------:R-:W-:Y:S01]  /*9fa0*/  IMAD.X R11, R9, 0x1, R5, P4 ;  /* 0x00000001090b7824 */ /* 0x000fe200020e0605 */
[----:B------:R-:W-:Y:S01]  /*9fb0*/  ISETP.GT.AND P4, PT, R0, 0x8, P1 ;  /* 0x000000080000780c */ /* 0x000fe20000f84270 */
[-C--:B------:R-:W-:Y:S01]  /*9fc0*/  FMUL R64, R64, R155.reuse ;  /* 0x0000009b40407220 */ /* 0x080fe20000400000 */
[----:B------:R-:W-:Y:S01]  /*9fd0*/  F2FP.BF16.F32.PACK_AB R54, RZ, R54 ;  /* 0x00000036ff36723e */ /* 0x000fe200000010ff */
[-C--:B------:R-:W-:Y:S01]  /*9fe0*/  FMUL R65, R65, R155.reuse ;  /* 0x0000009b41417220 */ /* 0x080fe20000400000 */
        /* <DEDUP_REMOVED lines=13> */
[-C--:B------:R-:W-:Y:S01]  /*a0c0*/  FMUL R70, R70, R155.reuse ;  /* 0x0000009b46467220 */ /* 0x080fe20000400000 */
[----:B------:R-:W-:Y:S01]  /*a0d0*/  @P5 STG.E.U16 desc[UR36][R4.64+0x12], R29 ;  /* 0x0000121d04005986 */ /* 0x000fe2000c101524 */
[C---:B------:R-:W-:Y:S01]  /*a0e0*/  ISETP.GT.AND P5, PT, R0.reuse, 0x11, P1 ;  /* 0x000000110000780c */ /* 0x040fe20000fa4270 */
[-C--:B------:R-:W-:Y:S01]  /*a0f0*/  FMUL R71, R71, R155.reuse ;  /* 0x0000009b47477220 */ /* 0x080fe20000400000 */
[----:B------:R-:W-:Y:S01]  /*a100*/  F2FP.BF16.F32.PACK_AB R58, RZ, R58 ;  /* 0x0000003aff3a723e */ /* 0x000fe200000010ff */
[----:B------:R0:W-:Y:S01]  /*a110*/  @P0 STG.E.U16 desc[UR36][R6.64+0x10], R30 ;  /* 0x0000101e06000986 */ /* 0x0001e2000c101524 */
[----:B------:R-:W-:Y:S01]  /*a120*/  ISETP.GT.AND P0, PT, R0, 0x10, P2 ;  /* 0x000000100000780c */ /* 0x000fe20001704270 */
[----:B------:R-:W-:Y:S01]  /*a130*/  FMUL R72, R72, R155 ;  /* 0x0000009b48487220 */ /* 0x000fe20000400000 */
[----:B------:R-:W-:Y:S01]  /*a140*/  F2FP.BF16.F32.PACK_AB R59, RZ, R59 ;  /* 0x0000003bff3b723e */ /* 0x000fe200000010ff */
[----:B------:R-:W-:Y:S01]  /*a150*/  @P3 STG.E.U16 desc[UR36][R14.64+0x12], R31 ;  /* 0x0000121f0e003986 */ /* 0x000fe2000c101524 */
[C---:B------:R-:W-:Y:S01]  /*a160*/  ISETP.GT.AND P3, PT, R0.reuse, 0x11, P2 ;  /* 0x000000110000780c */ /* 0x040fe20001764270 */
[-C--:B------:R-:W-:Y:S01]  /*a170*/  FMUL R73, R73, R155.reuse ;  /* 0x0000009b49497220 */ /* 0x080fe20000400000 */
[----:B------:R-:W-:Y:S01]  /*a180*/  F2FP.BF16.F32.PACK_AB R60, RZ, R60 ;  /* 0x0000003cff3c723e */ /* 0x000fe200000010ff */
[----:B------:R-:W-:Y:S01]  /*a190*/  @P4 STG.E.U16 desc[UR36][R4.64+0x20], R32 ;  /* 0x0000202004004986 */ /* 0x000fe2000c101524 */
[----:B------:R-:W-:Y:S01]  /*a1a0*/  ISETP.GT.AND P4, PT, R0, 0x18, P1 ;  /* 0x000000180000780c */ /* 0x000fe20000f84270 */
[----:B------:R-:W-:Y:S01]  /*a1b0*/  FMUL R74, R74, R155 ;  /* 0x0000009b4a4a7220 */ /* 0x000fe20000400000 */
[----:B------:R-:W-:Y:S01]  /*a1c0*/  F2FP.BF16.F32.PACK_AB R61, RZ, R61 ;  /* 0x0000003dff3d723e */ /* 0x000fe200000010ff */
[----:B------:R-:W-:Y:S01]  /*a1d0*/  @P5 STG.E.U16 desc[UR36][R4.64+0x22], R33 ;  /* 0x0000222104005986 */ /* 0x000fe2000c101524 */
[----:B------:R-:W-:Y:S01]  /*a1e0*/  ISETP.GT.AND P5, PT, R0, 0x19, P1 ;  /* 0x000000190000780c */ /* 0x000fe20000fa4270 */
[--C-:B0-----:R-:W-:Y:S01]  /*a1f0*/  @P0 IMAD.MOV.U32 R6, RZ, RZ, R14.reuse ;  /* 0x000000ffff060224 */ /* 0x101fe200078e000e */
[----:B------:R-:W-:Y:S01]  /*a200*/  F2FP.BF16.F32.PACK_AB R62, RZ, R62 ;  /* 0x0000003eff3e723e */ /* 0x000fe200000010ff */
[--C-:B------:R-:W-:Y:S01]  /*a210*/  @P0 IMAD.MOV.U32 R7, RZ, RZ, R15.reuse ;  /* 0x000000ffff070224 */ /* 0x100fe200078e000f */
[----:B------:R-:W-:Y:S01]  /*a220*/  F2FP.BF16.F32.PACK_AB R63, RZ, R63 ;  /* 0x0000003fff3f723e */ /* 0x000fe200000010ff */
[-C--:B------:R-:W-:Y:S01]  /*a230*/  FMUL R75, R75, R155.reuse ;  /* 0x0000009b4b4b7220 */ /* 0x080fe20000400000 */
[----:B------:R-:W-:Y:S01]  /*a240*/  F2FP.BF16.F32.PACK_AB R64, RZ, R64 ;  /* 0x00000040ff40723e */ /* 0x000fe200000010ff */
[-C--:B------:R-:W-:Y:S01]  /*a250*/  FMUL R76, R76, R155.reuse ;  /* 0x0000009b4c4c7220 */ /* 0x080fe20000400000 */
[----:B------:R0:W-:Y:S01]  /*a260*/  @P0 STG.E.U16 desc[UR36][R6.64+0x20], R34 ;  /* 0x0000202206000986 */ /* 0x0001e2000c101524 */
        /* <DEDUP_REMOVED lines=11> */
[--C-:B0-----:R-:W-:Y:S01]  /*a320*/  @P3 IMAD.MOV.U32 R6, RZ, RZ, R14.reuse ;  /* 0x000000ffff063224 */ /* 0x101fe200078e000e */
[----:B------:R-:W-:Y:S01]  /*a330*/  @P3 MOV R7, R15 ;  /* 0x0000000f00073202 */ /* 0x000fe20000000f00 */
[-C--:B------:R-:W-:Y:S01]  /*a340*/  FMUL R82, R82, R155.reuse ;  /* 0x0000009b52527220 */ /* 0x080fe20000400000 */
[----:B------:R-:W-:Y:S01]  /*a350*/  F2FP.BF16.F32.PACK_AB R70, RZ, R70 ;  /* 0x00000046ff46723e */ /* 0x000fe200000010ff */
[----:B------:R-:W-:Y:S01]  /*a360*/  FMUL R83, R83, R155 ;  /* 0x0000009b53537220 */ /* 0x000fe20000400000 */
[----:B------:R-:W-:Y:S01]  /*a370*/  F2FP.BF16.F32.PACK_AB R71, RZ, R71 ;  /* 0x00000047ff47723e */ /* 0x000fe200000010ff */
[----:B------:R0:W-:Y:S01]  /*a380*/  @P3 STG.E.U16 desc[UR36][R6.64+0x22], R35 ;  /* 0x0000222306003986 */ /* 0x0001e2000c101524 */
        /* <DEDUP_REMOVED lines=11> */
[----:B0-----:R-:W-:Y:S01]  /*a440*/  @P0 IMAD.MOV.U32 R6, RZ, RZ, R14 ;  /* 0x000000ffff060224 */ /* 0x001fe200078e000e */
[----:B------:R-:W-:Y:S01]  /*a450*/  F2FP.BF16.F32.PACK_AB R75, RZ, R75 ;  /* 0x0000004bff4b723e */ /* 0x000fe200000010ff */
[----:B------:R-:W-:Y:S01]  /*a460*/  @P0 IMAD.MOV.U32 R7, RZ, RZ, R15 ;  /* 0x000000ffff070224 */ /* 0x000fe200078e000f */
[----:B------:R-:W-:Y:S01]  /*a470*/  F2FP.BF16.F32.PACK_AB R76, RZ, R76 ;  /* 0x0000004cff4c723e */ /* 0x000fe200000010ff */
[----:B------:R-:W-:Y:S01]  /*a480*/  FMUL R87, R87, R155 ;  /* 0x0000009b57577220 */ /* 0x000fe20000400000 */
[----:B------:R-:W-:-:S02]  /*a490*/  F2FP.BF16.F32.PACK_AB R77, RZ, R77 ;  /* 0x0000004dff4d723e */ /* 0x000fc400000010ff */
[----:B------:R0:W-:Y:S01]  /*a4a0*/  @P0 STG.E.U16 desc[UR36][R6.64+0x30], R38 ;  /* 0x0000302606000986 */ /* 0x0001e2000c101524 */
[----:B------:R-:W-:Y:S02]  /*a4b0*/  ISETP.GT.AND P0, PT, R0, 0x20, P2 ;  /* 0x000000200000780c */ /* 0x000fe40001704270 */
[----:B------:R-:W-:Y:S02]  /*a4c0*/  F2FP.BF16.F32.PACK_AB R78, RZ, R78 ;  /* 0x0000004eff4e723e */ /* 0x000fe400000010ff */
[----:B------:R-:W-:Y:S02]  /*a4d0*/  F2FP.BF16.F32.PACK_AB R79, RZ, R79 ;  /* 0x0000004fff4f723e */ /* 0x000fe400000010ff */
[----:B------:R-:W-:Y:S02]  /*a4e0*/  F2FP.BF16.F32.PACK_AB R80, RZ, R80 ;  /* 0x00000050ff50723e */ /* 0x000fe400000010ff */
[----:B------:R-:W-:Y:S02]  /*a4f0*/  F2FP.BF16.F32.PACK_AB R81, RZ, R81 ;  /* 0x00000051ff51723e */ /* 0x000fe400000010ff */
[----:B------:R-:W-:Y:S01]  /*a500*/  F2FP.BF16.F32.PACK_AB R82, RZ, R82 ;  /* 0x00000052ff52723e */ /* 0x000fe200000010ff */
[----:B0-----:R-:W-:Y:S01]  /*a510*/  @P3 IMAD.MOV.U32 R6, RZ, RZ, R14 ;  /* 0x000000ffff063224 */ /* 0x001fe200078e000e */
[----:B------:R-:W-:Y:S01]  /*a520*/  F2FP.BF16.F32.PACK_AB R83, RZ, R83 ;  /* 0x00000053ff53723e */ /* 0x000fe200000010ff */
[----:B------:R-:W-:Y:S01]  /*a530*/  @P3 IMAD.MOV.U32 R7, RZ, RZ, R15 ;  /* 0x000000ffff073224 */ /* 0x000fe200078e000f */
[----:B------:R-:W-:-:S02]  /*a540*/  F2FP.BF16.F32.PACK_AB R84, RZ, R84 ;  /* 0x00000054ff54723e */ /* 0x000fc400000010ff */
[----:B------:R-:W-:Y:S02]  /*a550*/  F2FP.BF16.F32.PACK_AB R85, RZ, R85 ;  /* 0x00000055ff55723e */ /* 0x000fe400000010ff */
[----:B------:R0:W-:Y:S01]  /*a560*/  @P3 STG.E.U16 desc[UR36][R6.64+0x32], R39 ;  /* 0x0000322706003986 */ /* 0x0001e2000c101524 */
[C---:B------:R-:W-:Y:S02]  /*a570*/  ISETP.GT.AND P3, PT, R0.reuse, 0x21, P2 ;  /* 0x000000210000780c */ /* 0x040fe40001764270 */
[----:B------:R-:W-:Y:S01]  /*a580*/  F2FP.BF16.F32.PACK_AB R86, RZ, R86 ;  /* 0x00000056ff56723e */ /* 0x000fe200000010ff */
[----:B------:R-:W-:Y:S01]  /*a590*/  @P4 STG.E.U16 desc[UR36][R4.64+0x40], R40 ;  /* 0x0000402804004986 */ /* 0x000fe2000c101524 */
[C---:B------:R-:W-:Y:S02]  /*a5a0*/  ISETP.GT.AND P4, PT, R0.reuse, 0x28, P1 ;  /* 0x000000280000780c */ /* 0x040fe40000f84270 */
[----:B------:R-:W-:Y:S01]  /*a5b0*/  F2FP.BF16.F32.PACK_AB R87, RZ, R87 ;  /* 0x00000057ff57723e */ /* 0x000fe200000010ff */
[----:B------:R-:W-:Y:S01]  /*a5c0*/  @P5 STG.E.U16 desc[UR36][R4.64+0x42], R41 ;  /* 0x0000422904005986 */ /* 0x000fe2000c101524 */
[----:B------:R-:W-:Y:S01]  /*a5d0*/  ISETP.GT.AND P5, PT, R0, 0x29, P1 ;  /* 0x000000290000780c */ /* 0x000fe20000fa4270 */
[----:B0-----:R-:W-:-:S02]  /*a5e0*/  @P0 IMAD.MOV.U32 R6, RZ, RZ, R14 ;  /* 0x000000ffff060224 */ /* 0x001fc400078e000e */
[----:B------:R-:W-:-:S05]  /*a5f0*/  @P0 IMAD.MOV.U32 R7, RZ, RZ, R15 ;  /* 0x000000ffff070224 */ /* 0x000fca00078e000f */
[----:B------:R0:W-:Y:S01]  /*a600*/  @P0 STG.E.U16 desc[UR36][R6.64+0x40], R42 ;  /* 0x0000402a06000986 */ /* 0x0001e2000c101524 */
[----:B------:R-:W-:Y:S01]  /*a610*/  ISETP.GT.AND P0, PT, R0, 0x28, P2 ;  /* 0x000000280000780c */ /* 0x000fe20001704270 */
[----:B0-----:R-:W-:Y:S02]  /*a620*/  @P3 IMAD.MOV.U32 R6, RZ, RZ, R14 ;  /* 0x000000ffff063224 */ /* 0x001fe400078e000e */
[----:B------:R-:W-:-:S05]  /*a630*/  @P3 IMAD.MOV.U32 R7, RZ, RZ, R15 ;  /* 0x000000ffff073224 */ /* 0x000fca00078e000f */
[----:B------:R0:W-:Y:S01]  /*a640*/  @P3 STG.E.U16 desc[UR36][R6.64+0x42], R43 ;  /* 0x0000422b06003986 */ /* 0x0001e2000c101524 */
[----:B------:R-:W-:-:S03]  /*a650*/  ISETP.GT.AND P3, PT, R0, 0x29, P2 ;  /* 0x000000290000780c */ /* 0x000fc60001764270 */
[----:B------:R-:W-:Y:S01]  /*a660*/  @P4 STG.E.U16 desc[UR36][R4.64+0x50], R44 ;  /* 0x0000502c04004986 */ /* 0x000fe2000c101524 */
[----:B------:R-:W-:-:S03]  /*a670*/  ISETP.GT.AND P4, PT, R0, 0x30, P1 ;  /* 0x000000300000780c */ /* 0x000fc60000f84270 */
[----:B------:R-:W-:Y:S01]  /*a680*/  @P5 STG.E.U16 desc[UR36][R4.64+0x52], R45 ;  /* 0x0000522d04005986 */ /* 0x000fe2000c101524 */
[----:B------:R-:W-:Y:S01]  /*a690*/  ISETP.GT.AND P5, PT, R0, 0x31, P1 ;  /* 0x000000310000780c */ /* 0x000fe20000fa4270 */
[----:B0-----:R-:W-:Y:S02]  /*a6a0*/  @P0 IMAD.MOV.U32 R6, RZ, RZ, R14 ;  /* 0x000000ffff060224 */ /* 0x001fe400078e000e */
[----:B------:R-:W-:-:S05]  /*a6b0*/  @P0 IMAD.MOV.U32 R7, RZ, RZ, R15 ;  /* 0x000000ffff070224 */ /* 0x000fca00078e000f */
[----:B------:R0:W-:Y:S01]  /*a6c0*/  @P0 STG.E.U16 desc[UR36][R6.64+0x50], R46 ;  /* 0x0000502e06000986 */ /* 0x0001e2000c101524 */
[----:B------:R-:W-:Y:S02]  /*a6d0*/  ISETP.GT.AND P0, PT, R0, 0x30, P2 ;  /* 0x000000300000780c */ /* 0x000fe40001704270 */
[----:B0-----:R-:W-:Y:S01]  /*a6e0*/  @P3 MOV R6, R14 ;  /* 0x0000000e00063202 */ /* 0x001fe20000000f00 */
        /* <DEDUP_REMOVED lines=31> */
[----:B0-----:R-:W-:Y:S01]  /*a8e0*/  @P0 IMAD.MOV.U32 R6, RZ, RZ, R14 ;  /* 0x000000ffff060224 */ /* 0x001fe200078e000e */
[----:B------:R-:W-:-:S05]  /*a8f0*/  @P0 MOV R7, R15 ;  /* 0x0000000f00070202 */ /* 0x000fca0000000f00 */
        /* <DEDUP_REMOVED lines=33> */
[----:B------:R-:W-:Y:S02]  /*ab10*/  ISETP.GT.AND P5, PT, R0, 0x61, P1 ;  /* 0x000000610000780c */ /* 0x000fe40000fa4270 */
[----:B0-----:R-:W-:Y:S01]  /*ab20*/  @P0 MOV R6, R14 ;  /* 0x0000000e00060202 */ /* 0x001fe20000000f00 */
        /* <DEDUP_REMOVED lines=27> */
[----:B0-----:R-:W-:Y:S01]  /*ace0*/  @P3 IMAD.MOV.U32 R6, RZ, RZ, R14 ;  /* 0x000000ffff063224 */ /* 0x001fe200078e000e */
[----:B------:R-:W-:-:S05]  /*acf0*/  @P3 MOV R7, R15 ;  /* 0x0000000f00073202 */ /* 0x000fca0000000f00 */
[----:B------:R0:W-:Y:S01]  /*ad00*/  @P3 STG.E.U16 desc[UR36][R6.64+0xd2], R79 ;  /* 0x0000d24f06003986 */ /* 0x0001e2000c101524 */
[C---:B------:R-:W-:Y:S02]  /*ad10*/  ISETP.GT.AND P3, PT, R0.reuse, 0x78, P1 ;  /* 0x000000780000780c */ /* 0x040fe40000f64270 */
[C---:B------:R-:W-:Y:S01]  /*ad20*/  ISETP.GT.AND P1, PT, R0.reuse, 0x79, P1 ;  /* 0x000000790000780c */ /* 0x040fe20000f24270 */
[----:B------:R-:W-:Y:S01]  /*ad30*/  @P4 STG.E.U16 desc[UR36][R4.64+0xe0], R80 ;  /* 0x0000e05004004986 */ /* 0x000fe2000c101524 */
[----:B------:R-:W-:-:S03]  /*ad40*/  ISETP.GT.AND P4, PT, R0, 0x71, P2 ;  /* 0x000000710000780c */ /* 0x000fc60001784270 */
[----:B------:R-:W-:Y:S01]  /*ad50*/  @P5 STG.E.U16 desc[UR36][R4.64+0xe2], R81 ;  /* 0x0000e25104005986 */ /* 0x000fe2000c101524 */
[C---:B------:R-:W-:Y:S02]  /*ad60*/  ISETP.GT.AND P5, PT, R0.reuse, 0x78, P2 ;  /* 0x000000780000780c */ /* 0x040fe400017a4270 */
[----:B------:R-:W-:Y:S01]  /*ad70*/  ISETP.GT.AND P2, PT, R0, 0x79, P2 ;  /* 0x000000790000780c */ /* 0x000fe20001744270 */
[----:B0-----:R-:W-:Y:S02]  /*ad80*/  @P0 IMAD.MOV.U32 R6, RZ, RZ, R14 ;  /* 0x000000ffff060224 */ /* 0x001fe400078e000e */
[----:B------:R-:W-:-:S05]  /*ad90*/  @P0 IMAD.MOV.U32 R7, RZ, RZ, R15 ;  /* 0x000000ffff070224 */ /* 0x000fca00078e000f */
[----:B------:R0:W-:Y:S02]  /*ada0*/  @P0 STG.E.U16 desc[UR36][R6.64+0xe0], R82 ;  /* 0x0000e05206000986 */ /* 0x0001e4000c101524 */
[----:B0-----:R-:W-:Y:S02]  /*adb0*/  @P4 IMAD.MOV.U32 R6, RZ, RZ, R14 ;  /* 0x000000ffff064224 */ /* 0x001fe400078e000e */
[----:B------:R-:W-:-:S05]  /*adc0*/  @P4 IMAD.MOV.U32 R7, RZ, RZ, R15 ;  /* 0x000000ffff074224 */ /* 0x000fca00078e000f */
[----:B------:R-:W-:Y:S04]  /*add0*/  @P4 STG.E.U16 desc[UR36][R6.64+0xe2], R83 ;  /* 0x0000e25306004986 */ /* 0x000fe8000c101524 */
[----:B------:R-:W-:Y:S04]  /*ade0*/  @P3 STG.E.U16 desc[UR36][R4.64+0xf0], R84 ;  /* 0x0000f05404003986 */ /* 0x000fe8000c101524 */
[----:B------:R0:W-:Y:S02]  /*adf0*/  @P1 STG.E.U16 desc[UR36][R4.64+0xf2], R85 ;  /* 0x0000f25504001986 */ /* 0x0001e4000c101524 */
[----:B0-----:R-:W-:-:S02]  /*ae00*/  @P5 IMAD.MOV.U32 R4, RZ, RZ, R14 ;  /* 0x000000ffff045224 */ /* 0x001fc400078e000e */
[----:B------:R-:W-:-:S05]  /*ae10*/  @P5 IMAD.MOV.U32 R5, RZ, RZ, R15 ;  /* 0x000000ffff055224 */ /* 0x000fca00078e000f */
[----:B------:R0:W-:Y:S04]  /*ae20*/  @P5 STG.E.U16 desc[UR36][R4.64+0xf0], R86 ;  /* 0x0000f05604005986 */ /* 0x0001e8000c101524 */
[----:B------:R0:W-:Y:S02]  /*ae30*/  @P2 STG.E.U16 desc[UR36][R14.64+0xf2], R87 ;  /* 0x0000f2570e002986 */ /* 0x0001e4000c101524 */
.L_x_284:
[----:B------:R-:W-:Y:S05]  /*ae40*/  BSYNC B0 ;  /* 0x0000000000007941 */ /* 0x000fea0003800000 */
.L_x_32:
[----:B------:R-:W-:Y:S01]  /*ae50*/  ULDC UR4, c[0x0][0xc] ;  /* 0x0000030000047ab9 */ /* 0x000fe20000000800 */
[----:B------:R-:W-:Y:S01]  /*ae60*/  ULDC UR5, c[0x0][0x10] ;  /* 0x0000040000057ab9 */ /* 0x000fe20000000800 */
[----:B0-----:R-:W0:Y:S01]  /*ae70*/  LDC R3, c[0x0][0x14] ;  /* 0x00000500ff037b82 */ /* 0x001e220000000800 */
[----:B------:R-:W-:Y:S01]  /*ae80*/  UIMAD.WIDE.U32 UR4, UR4, UR5, URZ ;  /* 0x00000005040472a5 */ /* 0x000fe2000f8e003f */
[----:B------:R-:W-:Y:S01]  /*ae90*/  PRMT R0, RZ, 0x7610, R0 ;  /* 0x00007610ff007816 */ /* 0x000fe20000000000 */
[----:B-----5:R-:W-:Y:S02]  /*aea0*/  IMAD.MOV.U32 R154, RZ, RZ, -0x1 ;  /* 0xffffffffff9a7424 */ /* 0x020fe400078e00ff */
[----:B------:R-:W-:Y:S02]  /*aeb0*/  IMAD.MOV.U32 R23, RZ, RZ, -0x1 ;  /* 0xffffffffff177424 */ /* 0x000fe400078e00ff */
[----:B0-----:R-:W-:-:S04]  /*aec0*/  IMAD.WIDE.U32 R16, R3, UR4, R16 ;  /* 0x0000000403107c25 */ /* 0x001fc8000f8e0010 */
[----:B------:R-:W-:Y:S01]  /*aed0*/  IMAD R3, R3, UR5, RZ ;  /* 0x0000000503037c24 */ /* 0x000fe2000f8e02ff */
[----:B------:R-:W-:Y:S02]  /*aee0*/  ULDC.64 UR4, c[0x0][0x650] ;  /* 0x0001940000047ab9 */ /* 0x000fe40000000a00 */
[----:B------:R-:W-:Y:S01]  /*aef0*/  ISETP.GE.U32.AND P0, PT, R16, UR4, PT ;  /* 0x0000000410007c0c */ /* 0x000fe2000bf06070 */
[----:B------:R-:W-:-:S05]  /*af00*/  IMAD.IADD R17, R17, 0x1, R3 ;  /* 0x0000000111117824 */ /* 0x000fca00078e0203 */
[----:B------:R-:W-:-:S13]  /*af10*/  ISETP.GE.U32.AND.EX P0, PT, R17, UR5, PT, P0 ;  /* 0x0000000511007c0c */ /* 0x000fda000bf06100 */
[----:B------:R-:W-:Y:S05]  /*af20*/  @P0 BRA `(.L_x_285) ;  /* 0x0000000400640947 */ /* 0x000fea0003800000 */
[----:B------:R-:W0:Y:S01]  /*af30*/  S2R R12, SR_CTAID.X ;  /* 0x00000000000c7919 */ /* 0x000e220000002500 */
[----:B-12---:R-:W1:Y:S01]  /*af40*/  LDC.64 R10, c[0x0][0x628] ;  /* 0x00018a00ff0a7b82 */ /* 0x006e620000000a00 */
[----:B------:R-:W-:Y:S01]  /*af50*/  ULDC UR4, c[0x0][0x150] ;  /* 0x0000540000047ab9 */ /* 0x000fe20000000800 */
[----:B------:R-:W-:Y:S01]  /*af60*/  IMAD.MOV.U32 R8, RZ, RZ, R16 ;  /* 0x000000ffff087224 */ /* 0x000fe200078e0010 */
[----:B------:R-:W2:Y:S01]  /*af70*/  S2R R24, SR_CTAID.Y ;  /* 0x0000000000187919 */ /* 0x000ea20000002600 */
[----:B------:R-:W-:-:S04]  /*af80*/  MOV R9, R17 ;  /* 0x0000001100097202 */ /* 0x000fc80000000f00 */
[----:B------:R-:W2:Y:S08]  /*af90*/  LDC R21, c[0x0][0x144] ;  /* 0x00005100ff157b82 */ /* 0x000eb00000000800 */
[----:B------:R-:W2:Y:S08]  /*afa0*/  LDC R0, c[0x0][0x630] ;  /* 0x00018c00ff007b82 */ /* 0x000eb00000000800 */
[----:B------:R-:W2:Y:S01]  /*afb0*/  LDC.64 R14, c[0x0][0x620] ;  /* 0x00018800ff0e7b82 */ /* 0x000ea20000000a00 */
[----:B-1----:R-:W-:-:S04]  /*afc0*/  ISETP.NE.U32.AND P0, PT, R10, RZ, PT ;  /* 0x000000ff0a00720c */ /* 0x002fc80003f05070 */
[----:B------:R-:W-:Y:S02]  /*afd0*/  ISETP.NE.AND.EX P0, PT, R11, RZ, PT, P0 ;  /* 0x000000ff0b00720c */ /* 0x000fe40003f05300 */
[----:B0-----:R-:W-:-:S05]  /*afe0*/  I2FP.F32.U32 R3, R12 ;  /* 0x0000000c00037245 */ /* 0x001fca0000201000 */
[----:B------:R-:W-:-:S04]  /*aff0*/  FMUL R3, R3, UR4 ;  /* 0x0000000403037c20 */ /* 0x000fc80008400000 */
[----:B------:R0:W1:Y:S02]  /*b000*/  F2I.U32.TRUNC.NTZ R20, R3 ;  /* 0x0000000300147305 */ /* 0x000064000020f000 */
[----:B------:R-:W-:Y:S05]  /*b010*/  @!P0 BRA `(.L_x_286) ;  /* 0x0000000000288947 */ /* 0x000fea0003800000 */
[----:B0-----:R-:W0:Y:S02]  /*b020*/  LDC R3, c[0x0][0x634] ;  /* 0x00018d00ff037b82 */ /* 0x001e240000000800 */
        /* <DEDUP_REMOVED lines=9> */
.L_x_286:
[----:B------:R-:W5:Y:S01]  /*b0c0*/  LDC.64 R30, c[0x0][0x640] ;  /* 0x00019000ff1e7b82 */ /* 0x000f620000000a00 */
[-CC-:B--2---:R-:W-:Y:S01]  /*b0d0*/  SHF.R.U64 R23, R8, R0.reuse, R9.reuse ;  /* 0x0000000008177219 */ /* 0x184fe20000001209 */
[----:B-1----:R-:W-:Y:S01]  /*b0e0*/  IMAD.MOV R20, RZ, RZ, -R20 ;  /* 0x000000ffff147224 */ /* 0x002fe200078e0a14 */
[----:B------:R-:W-:Y:S01]  /*b0f0*/  SHF.R.U32.HI R0, RZ, R0, R9 ;  /* 0x00000000ff007219 */ /* 0x000fe20000011609 */
[----:B------:R-:W-:Y:S01]  /*b100*/  ULDC UR4, c[0x0][0x154] ;  /* 0x0000550000047ab9 */ /* 0x000fe20000000800 */
[----:B0-----:R-:W-:Y:S01]  /*b110*/  IADD3 R3, P0, RZ, -R23, RZ ;  /* 0x80000017ff037210 */ /* 0x001fe20007f1e0ff */
[----:B------:R-:W-:Y:S02]  /*b120*/  IMAD R26, R21, R20, R12 ;  /* 0x00000014151a7224 */ /* 0x000fe400078e020c */
[----:B------:R-:W0:Y:S01]  /*b130*/  LDC R6, c[0x0][0x618] ;  /* 0x00018600ff067b82 */ /* 0x000e220000000800 */
[----:B------:R-:W-:Y:S02]  /*b140*/  IMAD.MOV.U32 R7, RZ, RZ, 0x1 ;  /* 0x00000001ff077424 */ /* 0x000fe400078e00ff */
[----:B------:R-:W-:-:S04]  /*b150*/  IMAD.X R5, RZ, RZ, ~R0, P0 ;  /* 0x000000ffff057224 */ /* 0x000fc800000e0e00 */
[-C--:B------:R-:W-:Y:S01]  /*b160*/  IMAD R0, R5, R14.reuse, RZ ;  /* 0x0000000e05007224 */ /* 0x080fe200078e02ff */
[----:B------:R-:W1:Y:S01]  /*b170*/  LDC R8, c[0x0][0x608] ;  /* 0x00018200ff087b82 */ /* 0x000e620000000800 */
[----:B------:R-:W-:-:S04]  /*b180*/  IMAD.WIDE.U32 R4, R3, R14, R16 ;  /* 0x0000000e03047225 */ /* 0x000fc800078e0010 */
[----:B------:R-:W-:Y:S01]  /*b190*/  IMAD R3, R3, R15, R0 ;  /* 0x0000000f03037224 */ /* 0x000fe200078e0200 */
[----:B------:R-:W-:Y:S02]  /*b1a0*/  I2FP.F32.U32 R0, R24 ;  /* 0x0000001800007245 */ /* 0x000fe40000201000 */
[----:B------:R-:W2:Y:S01]  /*b1b0*/  LDC R28, c[0x0][0x658] ;  /* 0x00019600ff1c7b82 */ /* 0x000ea20000000800 */
[----:B------:R-:W-:Y:S01]  /*b1c0*/  IMAD.IADD R3, R5, 0x1, R3 ;  /* 0x0000000105037824 */ /* 0x000fe200078e0203 */
[----:B-----5:R-:W-:Y:S01]  /*b1d0*/  ISETP.NE.U32.AND P0, PT, R30, RZ, PT ;  /* 0x000000ff1e00720c */ /* 0x020fe20003f05070 */
[----:B------:R-:W-:Y:S01]  /*b1e0*/  FMUL R0, R0, UR4 ;  /* 0x0000000400007c20 */ /* 0x000fe20008400000 */
[----:B------:R-:W-:Y:S02]  /*b1f0*/  IMAD.MOV.U32 R5, RZ, RZ, -0x1 ;  /* 0xffffffffff057424 */ /* 0x000fe400078e00ff */
[----:B------:R-:W-:Y:S01]  /*b200*/  ISETP.NE.AND.EX P0, PT, R31, RZ, PT, P0 ;  /* 0x000000ff1f00720c */ /* 0x000fe20003f05300 */
[----:B------:R1:W2:Y:S01]  /*b210*/  F2I.U32.TRUNC.NTZ R13, R0 ;  /* 0x00000000000d7305 */ /* 0x0002a2000020f000 */
[----:B------:R-:W3:Y:S01]  /*b220*/  LDC R15, c[0x0][0x148] ;  /* 0x00005200ff0f7b82 */ /* 0x000ee20000000800 */
[----:B0-----:R-:W-:-:S02]  /*b230*/  SHF.R.U64 R12, R4, R6, R3 ;  /* 0x00000006040c7219 */ /* 0x001fc40000001203 */
[----:B------:R-:W-:-:S05]  /*b240*/  SHF.R.U32.HI R3, RZ, R6, R3 ;  /* 0x00000006ff037219 */ /* 0x000fca0000011603 */
[----:B------:R-:W0:Y:S01]  /*b250*/  LDC R20, c[0x0][0x600] ;  /* 0x00018000ff147b82 */ /* 0x000e220000000800 */
[-CC-:B-1----:R-:W-:Y:S02]  /*b260*/  SHF.R.U64 R10, R12, R8.reuse, R3.reuse ;  /* 0x000000080c0a7219 */ /* 0x182fe40000001203 */
[----:B------:R-:W-:-:S05]  /*b270*/  SHF.R.U32.HI R3, RZ, R8, R3 ;  /* 0x00000008ff037219 */ /* 0x000fca0000011603 */
[----:B------:R-:W1:Y:S01]  /*b280*/  LDC R21, c[0x0][0x648] ;  /* 0x00019200ff157b82 */ /* 0x000e620000000800 */
[-C--:B--2---:R-:W-:Y:S02]  /*b290*/  SHF.L.U32 R4, R5, R28.reuse, RZ ;  /* 0x0000001c05047219 */ /* 0x084fe400000006ff */
[-CC-:B------:R-:W-:Y:S02]  /*b2a0*/  SHF.R.U64 R14, R10, R28.reuse, R3.reuse ;  /* 0x0000001c0a0e7219 */ /* 0x180fe40000001203 */
[----:B------:R-:W-:Y:S02]  /*b2b0*/  SHF.R.U32.HI R5, RZ, R28, R3 ;  /* 0x0000001cff057219 */ /* 0x000fe40000011603 */
[----:B------:R-:W-:Y:S01]  /*b2c0*/  LOP3.LUT R153, RZ, R4, RZ, 0x33, !PT ;  /* 0x00000004ff997212 */ /* 0x000fe200078e33ff */
[----:B------:R-:W2:Y:S01]  /*b2d0*/  LDC R25, c[0x0][0x638] ;  /* 0x00018e00ff197b82 */ /* 0x000ea20000000800 */
[----:B------:R-:W-:Y:S01]  /*b2e0*/  SHF.L.U32 R28, R7, R28, RZ ;  /* 0x0000001c071c7219 */ /* 0x000fe200000006ff */
[----:B------:R-:W-:-:S06]  /*b2f0*/  IMAD.MOV.U32 R4, RZ, RZ, R14 ;  /* 0x000000ffff047224 */ /* 0x000fcc00078e000e */
[----:B------:R-:W0:Y:S01]  /*b300*/  LDC R27, c[0x0][0x610] ;  /* 0x00018400ff1b7b82 */ /* 0x000e220000000800 */
[----:B------:R-:W-:Y:S05]  /*b310*/  @!P0 BRA `(.L_x_287) ;  /* 0x0000000000288947 */ /* 0x000fea0003800000 */
[----:B------:R-:W5:Y:S02]  /*b320*/  LDC R3, c[0x0][0x64c] ;  /* 0x00019300ff037b82 */ /* 0x000f640000000800 */
[----:B-----5:R-:W-:-:S05]  /*b330*/  IADD3 R3, P0, R14, R3, RZ ;  /* 0x000000030e037210 */ /* 0x020fca0007f1e0ff */
[----:B------:R-:W-:-:S04]  /*b340*/  IMAD.X R11, RZ, RZ, R5, P0 ;  /* 0x000000ffff0b7224 */ /* 0x000fc800000e0605 */
[----:B------:R-:W-:-:S04]  /*b350*/  IMAD.WIDE.U32 R4, R11, R30, RZ ;  /* 0x0000001e0b047225 */ /* 0x000fc800078e00ff */
[----:B------:R-:W-:-:S04]  /*b360*/  IMAD.WIDE.U32 R6, P0, R3, R31, R4 ;  /* 0x0000001f03067225 */ /* 0x000fc80007800004 */
[----:B------:R-:W-:Y:S01]  /*b370*/  IMAD.WIDE.U32 R4, R3, R30, RZ ;  /* 0x0000001e03047225 */ /* 0x000fe200078e00ff */
[----:B------:R-:W-:-:S03]  /*b380*/  IADD3.X R9, RZ, RZ, RZ, P0, !PT ;  /* 0x000000ffff097210 */ /* 0x000fc600007fe4ff */
[----:B------:R-:W-:Y:S01]  /*b390*/  IMAD.MOV.U32 R8, RZ, RZ, R7 ;  /* 0x000000ffff087224 */ /* 0x000fe200078e0007 */
[----:B------:R-:W-:-:S05]  /*b3a0*/  IADD3 RZ, P0, R5, R6, RZ ;  /* 0x0000000605ff7210 */ /* 0x000fca0007f1e0ff */
[----:B------:R-:W-:-:S08]  /*b3b0*/  IMAD.WIDE.U32.X R4, R11, R31, R8, P0 ;  /* 0x0000001f0b047225 */ /* 0x000fd000000e0408 */
.L_x_287:
[----:B------:R-:W-:Y:S01]  /*b3c0*/  ISETP.NE.AND P0, PT, R2, 0x1, PT ;  /* 0x000000010200780c */ /* 0x000fe20003f05270 */
[----:B------:R-:W-:Y:S01]  /*b3d0*/  IMAD.MOV R13, RZ, RZ, -R13 ;  /* 0x000000ffff0d7224 */ /* 0x000fe200078e0a0d */
[----:B-1----:R-:W-:Y:S01]  /*b3e0*/  SHF.R.U64 R0, R4, R21, R5 ;  /* 0x0000001504007219 */ /* 0x002fe20000001205 */
[----:B0-----:R-:W-:Y:S01]  /*b3f0*/  VIADD R5, R20, 0xffffffff ;  /* 0xffffffff14057836 */ /* 0x001fe20000000000 */
[----:B------:R-:W-:-:S03]  /*b400*/  LOP3.LUT R153, R10, R153, RZ, 0xc0, !PT ;  /* 0x000000990a997212 */ /* 0x000fc600078ec0ff */
[----:B------:R-:W-:Y:S01]  /*b410*/  IMAD.MOV R3, RZ, RZ, -R0 ;  /* 0x000000ffff037224 */ /* 0x000fe200078e0a00 */
[----:B------:R-:W-:Y:S01]  /*b420*/  LOP3.LUT R5, R12, R5, RZ, 0xc0, !PT ;  /* 0x000000050c057212 */ /* 0x000fe200078ec0ff */
[----:B------:R-:W-:Y:S02]  /*b430*/  IMAD R153, R28, R0, R153 ;  /* 0x000000001c997224 */ /* 0x000fe400078e0299 */
[----:B--2---:R-:W-:Y:S02]  /*b440*/  IMAD R0, R3, R25, R14 ;  /* 0x0000001903007224 */ /* 0x004fe400078e020e */
[----:B---3--:R-:W-:Y:S02]  /*b450*/  @P0 IMAD R26, R15, R13, R24 ;  /* 0x0000000d0f1a0224 */ /* 0x008fe400078e0218 */
[----:B------:R-:W-:Y:S02]  /*b460*/  IMAD R4, R0, R20, R5 ;  /* 0x0000001400047224 */ /* 0x000fe400078e0205 */
[----:B------:R-:W-:-:S02]  /*b470*/  IMAD R153, R153, R27, R26 ;  /* 0x0000001b99997224 */ /* 0x000fc400078e021a */
[----:B------:R-:W-:-:S03]  /*b480*/  IMAD.MOV.U32 R3, RZ, RZ, 0x1 ;  /* 0x00000001ff037424 */ /* 0x000fc600078e00ff */
[----:B------:R-:W-:Y:S02]  /*b490*/  SEL R154, R4, R153, !P0 ;  /* 0x00000099049a7207 */ /* 0x000fe40004000000 */
[----:B------:R-:W-:Y:S02]  /*b4a0*/  PRMT R0, R3, 0x7610, R0 ;  /* 0x0000761003007816 */ /* 0x000fe40000000000 */
[----:B------:R-:W-:-:S07]  /*b4b0*/  SEL R153, R153, R4, !P0 ;  /* 0x0000000499997207 */ /* 0x000fce0004000000 */
.L_x_285:
[----:B------:R-:W-:-:S13]  /*b4c0*/  LOP3.LUT P0, RZ, R0, 0xff, RZ, 0xc0, !PT ;  /* 0x000000ff00ff7812 */ /* 0x000fda000780c0ff */
[----:B------:R-:W-:Y:S05]  /*b4d0*/  @P0 BRA `(.L_x_288) ;  /* 0xffffff5c00380947 */ /* 0x000fea000383ffff */
[----:B------:R-:W-:Y:S05]  /*b4e0*/  EXIT ;  /* 0x000000000000794d */ /* 0x000fea0003800000 */
.L_x_7:
[----:B0-----:R-:W-:Y:S01]  /*b4f0*/  ULDC.64 UR4, c[0x0][0x650] ;  /* 0x0001940000047ab9 */ /* 0x001fe20000000a00 */
        /* <DEDUP_REMOVED lines=8> */
[----:B------:R-:W-:Y:S02]  /*b580*/  IMAD.MOV.U32 R12, RZ, RZ, R16 ;  /* 0x000000ffff0c7224 */ /* 0x000fe400078e0010 */
[----:B------:R-:W-:-:S05]  /*b590*/  IMAD.MOV.U32 R13, RZ, RZ, R17 ;  /* 0x000000ffff0d7224 */ /* 0x000fca00078e0011 */
[----:B------:R-:W1:Y:S08]  /*b5a0*/  LDC R6, c[0x0][0x630] ;  /* 0x00018c00ff067b82 */ /* 0x000e700000000800 */
[----:B------:R-:W2:Y:S01]  /*b5b0*/  LDC.64 R26, c[0x0][0x620] ;  /* 0x00018800ff1a7b82 */ /* 0x000ea20000000a00 */
[----:B0-----:R-:W-:-:S04]  /*b5c0*/  ISETP.NE.U32.AND P0, PT, R14, RZ, PT ;  /* 0x000000ff0e00720c */ /* 0x001fc80003f05070 */
[----:B------:R-:W-:-:S13]  /*b5d0*/  ISETP.NE.AND.EX P0, PT, R15, RZ, PT, P0 ;  /* 0x000000ff0f00720c */ /* 0x000fda0003f05300 */
[----:B-12---:R-:W-:Y:S05]  /*b5e0*/  @!P0 BRA `(.L_x_290) ;  /* 0x0000000000288947 */ /* 0x006fea0003800000 */
[----:B------:R-:W0:Y:S02]  /*b5f0*/  LDC R9, c[0x0][0x634] ;  /* 0x00018d00ff097b82 */ /* 0x000e240000000800 */
[----:B0-----:R-:W-:-:S04]  /*b600*/  IADD3 R13, P0, R16, R9, RZ ;  /* 0x00000009100d7210 */ /* 0x001fc80007f1e0ff */
[----:B------:R-:W-:-:S05]  /*b610*/  IADD3.X R21, RZ, R17, RZ, P0, !PT ;  /* 0x00000011ff157210 */ /* 0x000fca00007fe4ff */
[----:B------:R-:W-:-:S04]  /*b620*/  IMAD.WIDE.U32 R8, R21, R14, RZ ;  /* 0x0000000e15087225 */ /* 0x000fc800078e00ff */
[----:B------:R-:W-:-:S04]  /*b630*/  IMAD.WIDE.U32 R10, P0, R13, R15, R8 ;  /* 0x0000000f0d0a7225 */ /* 0x000fc80007800008 */
[----:B------:R-:W-:-:S04]  /*b640*/  IMAD.WIDE.U32 R8, R13, R14, RZ ;  /* 0x0000000e0d087225 */ /* 0x000fc800078e00ff */
[----:B------:R-:W-:Y:S01]  /*b650*/  IMAD.X R13, RZ, RZ, RZ, P0 ;  /* 0x000000ffff0d7224 */ /* 0x000fe200000e06ff */
[----:B------:R-:W-:Y:S01]  /*b660*/  IADD3 RZ, P0, R9, R10, RZ ;  /* 0x0000000a09ff7210 */ /* 0x000fe20007f1e0ff */
[----:B------:R-:W-:-:S04]  /*b670*/  IMAD.MOV.U32 R12, RZ, RZ, R11 ;  /* 0x000000ffff0c7224 */ /* 0x000fc800078e000b */
[----:B------:R-:W-:-:S08]  /*b680*/  IMAD.WIDE.U32.X R12, R21, R15, R12, P0 ;  /* 0x0000000f150c7225 */ /* 0x000fd000000e040c */
.L_x_290:
[----:B------:R-:W0:Y:S01]  /*b690*/  LDC.64 R28, c[0x0][0x640] ;  /* 0x00019000ff1c7b82 */ /* 0x000e220000000a00 */
[-CC-:B------:R-:W-:Y:S01]  /*b6a0*/  SHF.R.U64 R22, R12, R6.reuse, R13.reuse ;  /* 0x000000060c167219 */ /* 0x180fe2000000120d */
[----:B------:R-:W-:Y:S01]  /*b6b0*/  IMAD.MOV.U32 R30, RZ, RZ, 0x1 ;  /* 0x00000001ff1e7424 */ /* 0x000fe200078e00ff */
[----:B------:R-:W-:Y:S02]  /*b6c0*/  SHF.R.U32.HI R6, RZ, R6, R13 ;  /* 0x00000006ff067219 */ /* 0x000fe4000001160d */
        /* <DEDUP_REMOVED lines=8> */
[----:B------:R-:W-:Y:S01]  /*b750*/  IMAD.IADD R9, R9, 0x1, R11 ;  /* 0x0000000109097824 */ /* 0x000fe200078e020b */
[----:B0-----:R-:W-:-:S04]  /*b760*/  ISETP.NE.U32.AND P0, PT, R28, RZ, PT ;  /* 0x000000ff1c00720c */ /* 0x001fc80003f05070 */
[----:B------:R-:W-:Y:S02]  /*b770*/  ISETP.NE.AND.EX P0, PT, R29, RZ, PT, P0 ;  /* 0x000000ff1d00720c */ /* 0x000fe40003f05300 */
[----:B------:R-:W0:Y:S01]  /*b780*/  LDC R20, c[0x0][0x600] ;  /* 0x00018000ff147b82 */ /* 0x000e220000000800 */
[-CC-:B-1----:R-:W-:Y:S01]  /*b790*/  SHF.R.U64 R14, R8, R10.reuse, R9.reuse ;  /* 0x0000000a080e7219 */ /* 0x182fe20000001209 */
[----:B------:R-:W-:Y:S01]  /*b7a0*/  IMAD.MOV.U32 R8, RZ, RZ, -0x1 ;  /* 0xffffffffff087424 */ /* 0x000fe200078e00ff */
[----:B------:R-:W-:-:S05]  /*b7b0*/  SHF.R.U32.HI R9, RZ, R10, R9 ;  /* 0x0000000aff097219 */ /* 0x000fca0000011609 */
[----:B------:R-:W1:Y:S01]  /*b7c0*/  LDC R26, c[0x0][0x648] ;  /* 0x00019200ff1a7b82 */ /* 0x000e620000000800 */
[-CC-:B--2---:R-:W-:Y:S02]  /*b7d0*/  SHF.R.U64 R21, R14, R12.reuse, R9.reuse ;  /* 0x0000000c0e157219 */ /* 0x184fe40000001209 */
[----:B------:R-:W-:-:S05]  /*b7e0*/  SHF.R.U32.HI R6, RZ, R12, R9 ;  /* 0x0000000cff067219 */ /* 0x000fca0000011609 */
[----:B------:R-:W2:Y:S01]  /*b7f0*/  LDC R27, c[0x0][0x638] ;  /* 0x00018e00ff1b7b82 */ /* 0x000ea20000000800 */
[-C--:B---3--:R-:W-:Y:S02]  /*b800*/  SHF.L.U32 R8, R8, R25.reuse, RZ ;  /* 0x0000001908087219 */ /* 0x088fe400000006ff */
[-CC-:B------:R-:W-:Y:S02]  /*b810*/  SHF.R.U64 R23, R21, R25.reuse, R6.reuse ;  /* 0x0000001915177219 */ /* 0x180fe40000001206 */
[----:B------:R-:W-:Y:S02]  /*b820*/  LOP3.LUT R32, RZ, R8, RZ, 0x33, !PT ;  /* 0x00000008ff207212 */ /* 0x000fe400078e33ff */
[----:B------:R-:W-:Y:S01]  /*b830*/  SHF.R.U32.HI R9, RZ, R25, R6 ;  /* 0x00000019ff097219 */ /* 0x000fe20000011606 */
[----:B------:R-:W3:Y:S01]  /*b840*/  LDC R31, c[0x0][0x610] ;  /* 0x00018400ff1f7b82 */ /* 0x000ee20000000800 */
[----:B------:R-:W-:Y:S01]  /*b850*/  IMAD.MOV.U32 R8, RZ, RZ, R23 ;  /* 0x000000ffff087224 */ /* 0x000fe200078e0017 */
[----:B------:R-:W-:Y:S06]  /*b860*/  @!P0 BRA `(.L_x_291) ;  /* 0x0000000000288947 */ /* 0x000fec0003800000 */
[----:B------:R-:W4:Y:S02]  /*b870*/  LDC R6, c[0x0][0x64c] ;  /* 0x00019300ff067b82 */ /* 0x000f240000000800 */
[----:B----4-:R-:W-:-:S05]  /*b880*/  IADD3 R13, P0, R23, R6, RZ ;  /* 0x00000006170d7210 */ /* 0x010fca0007f1e0ff */
        /* <DEDUP_REMOVED lines=8> */
.L_x_291:
[----:B------:R-:W-:Y:S02]  /*b910*/  ISETP.NE.AND P0, PT, R2, 0x1, PT ;  /* 0x000000010200780c */ /* 0x000fe40003f05270 */
[----:B-1----:R-:W-:Y:S02]  /*b920*/  SHF.R.U64 R6, R8, R26, R9 ;  /* 0x0000001a08067219 */ /* 0x002fe40000001209 */
[----:B------:R-:W-:Y:S02]  /*b930*/  SHF.L.U32 R30, R30, R25, RZ ;  /* 0x000000191e1e7219 */ /* 0x000fe400000006ff */
[----:B------:R-:W-:Y:S01]  /*b940*/  LOP3.LUT R5, R21, R32, RZ, 0xc0, !PT ;  /* 0x0000002015057212 */ /* 0x000fe200078ec0ff */
[----:B------:R-:W-:Y:S01]  /*b950*/  IMAD.MOV R8, RZ, RZ, -R6 ;  /* 0x000000ffff087224 */ /* 0x000fe200078e0a06 */
[----:B0-----:R-:W-:-:S03]  /*b960*/  IADD3 R9, R20, -0x1, RZ ;  /* 0xffffffff14097810 */ /* 0x001fc60007ffe0ff */
[----:B------:R-:W-:Y:S01]  /*b970*/  IMAD R6, R30, R6, R5 ;  /* 0x000000061e067224 */ /* 0x000fe200078e0205 */
[----:B------:R-:W-:Y:S01]  /*b980*/  LOP3.LUT R5, R14, R9, RZ, 0xc0, !PT ;  /* 0x000000090e057212 */ /* 0x000fe200078ec0ff */
[----:B------:R-:W-:Y:S02]  /*b990*/  @P0 IMAD R3, R7, R24, R4 ;  /* 0x0000001807030224 */ /* 0x000fe400078e0204 */
[----:B--2---:R-:W-:Y:S02]  /*b9a0*/  IMAD R4, R8, R27, R23 ;  /* 0x0000001b08047224 */ /* 0x004fe400078e0217 */
[----:B---3--:R-:W-:Y:S02]  /*b9b0*/  IMAD R3, R6, R31, R3 ;  /* 0x0000001f06037224 */ /* 0x008fe400078e0203 */
[----:B------:R-:W-:Y:S02]  /*b9c0*/  IMAD R4, R4, R20, R5 ;  /* 0x0000001404047224 */ /* 0x000fe400078e0205 */
[----:B------:R-:W-:-:S02]  /*b9d0*/  IMAD.MOV.U32 R8, RZ, RZ, 0x1 ;  /* 0x00000001ff087424 */ /* 0x000fc400078e00ff */
[----:B------:R-:W-:Y:S01]  /*b9e0*/  IMAD.MOV.U32 R6, RZ, RZ, R22 ;  /* 0x000000ffff067224 */ /* 0x000fe200078e0016 */
[----:B------:R-:W-:Y:S02]  /*b9f0*/  SEL R21, R4, R3, !P0 ;  /* 0x0000000304157207 */ /* 0x000fe40004000000 */
[----:B------:R-:W-:-:S07]  /*ba00*/  SEL R20, R3, R4, !P0 ;  /* 0x0000000403147207 */ /* 0x000fce0004000000 */
.L_x_289:
[----:B------:R-:W-:-:S08]  /*ba10*/  NOP ;  /* 0x0000000000007918 */ /* 0x000fd00000000000 */
[----:B------:R-:W0:-:S00]  /*ba20*/  USETMAXREG.DEALLOC.CTAPOOL 0x28 ;  /* 0x00000028000079c8 */ /* 0x000e0000080e0500 */
[----:B0-----:R-:W-:-:S13]  /*ba30*/  ISETP.NE.AND P0, PT, R0, RZ, PT ;  /* 0x000000ff0000720c */ /* 0x001fda0003f05270 */
[----:B------:R-:W-:Y:S05]  /*ba40*/  @P0 EXIT ;  /* 0x000000000000094d */ /* 0x000fea0003800000 */
[----:B------:R-:W-:Y:S01]  /*ba50*/  LOP3.LUT P0, RZ, R8, 0xff, RZ, 0xc0, !PT ;  /* 0x000000ff08ff7812 */ /* 0x000fe2000780c0ff */
[----:B------:R-:W-:Y:S02]  /*ba60*/  IMAD.MOV.U32 R0, RZ, RZ, 0x1 ;  /* 0x00000001ff007424 */ /* 0x000fe400078e00ff */
[----:B------:R-:W-:-:S10]  /*ba70*/  IMAD.MOV.U32 R3, RZ, RZ, RZ ;  /* 0x000000ffff037224 */ /* 0x000fd400078e00ff */
[----:B------:R-:W-:Y:S05]  /*ba80*/  @!P0 BRA `(.L_x_292) ;  /* 0x0000000c00788947 */ /* 0x000fea0003800000 */
[----:B------:R-:W0:Y:S01]  /*ba90*/  LDC R0, c[0x0][0x28c] ;  /* 0x0000a300ff007b82 */ /* 0x000e220000000800 */
[----:B------:R-:W1:Y:S01]  /*baa0*/  S2R R11, SR_CgaCtaId ;  /* 0x00000000000b7919 */ /* 0x000e620000008800 */
[----:B------:R-:W-:Y:S01]  /*bab0*/  ULDC UR5, c[0x0][0x658] ;  /* 0x0001960000057ab9 */ /* 0x000fe20000000800 */
[----:B------:R-:W-:Y:S01]  /*bac0*/  UMOV UR7, 0xffffffff ;  /* 0xffffffff00077882 */ /* 0x000fe20000000000 */
[----:B------:R-:W-:Y:S01]  /*bad0*/  ULDC UR6, c[0x0][0xc] ;  /* 0x0000030000067ab9 */ /* 0x000fe20000000800 */
[----:B------:R-:W-:Y:S01]  /*bae0*/  USHF.L.U32 UR9, UR7, UR5, URZ ;  /* 0x0000000507097299 */ /* 0x000fe2000800063f */
[----:B------:R-:W-:Y:S01]  /*baf0*/  BSSY B0, `(.L_x_292) ;  /* 0x00000d7000007945 */ /* 0x000fe20003800000 */
[----:B------:R-:W-:Y:S01]  /*bb00*/  UMOV UR8, 0x1 ;  /* 0x0000000100087882 */ /* 0x000fe20000000000 */
[----:B------:R-:W-:Y:S01]  /*bb10*/  ULDC UR7, c[0x0][0x10] ;  /* 0x0000040000077ab9 */ /* 0x000fe20000000800 */
[----:B------:R-:W-:Y:S01]  /*bb20*/  USHF.L.U32 UR5, UR8, UR5, URZ ;  /* 0x0000000508057299 */ /* 0x000fe2000800063f */
[----:B------:R-:W-:Y:S01]  /*bb30*/  IMAD.MOV.U32 R9, RZ, RZ, 0x1 ;  /* 0x00000001ff097424 */ /* 0x000fe200078e00ff */
[----:B------:R-:W-:Y:S01]  /*bb40*/  UIMAD.WIDE.U32 UR6, UR6, UR7, URZ ;  /* 0x00000007060672a5 */ /* 0x000fe2000f8e003f */
[----:B------:R-:W-:Y:S01]  /*bb50*/  LOP3.LUT R13, R19, 0x2, RZ, 0xfc, !PT ;  /* 0x00000002130d7812 */ /* 0x000fe200078efcff */
[----:B------:R-:W-:Y:S01]  /*bb60*/  ULDC UR8, c[0x0][0x14] ;  /* 0x0000050000087ab9 */ /* 0x000fe20000000800 */
[----:B------:R-:W-:Y:S01]  /*bb70*/  ULDC UR4, c[0x0][0x600] ;  /* 0x0001800000047ab9 */ /* 0x000fe20000000800 */
[----:B------:R-:W-:-:S02]  /*bb80*/  UIMAD.WIDE.U32 UR30, UR6, UR8, URZ ;  /* 0x00000008061e72a5 */ /* 0x000fc4000f8e003f */
[----:B------:R-:W-:Y:S02]  /*bb90*/  UIMAD UR7, UR7, UR8, URZ ;  /* 0x00000008070772a4 */ /* 0x000fe4000f8e023f */
[----:B------:R-:W-:Y:S02]  /*bba0*/  UIADD3 UR4, UR4, -0x1, URZ ;  /* 0xffffffff04047890 */ /* 0x000fe4000fffe03f */
[----:B------:R-:W-:Y:S02]  /*bbb0*/  ULOP3.LUT UR6, URZ, UR9, URZ, 0x33, !UPT ;  /* 0x000000093f067292 */ /* 0x000fe4000f8e333f */
[----:B------:R-:W-:Y:S01]  /*bbc0*/  UIADD3 UR7, UR31, UR7, URZ ;  /* 0x000000071f077290 */ /* 0x000fe2000fffe03f */
[----:B0-----:R-:W-:Y:S01]  /*bbd0*/  VIADD R0, R0, 0x7f ;  /* 0x0000007f00007836 */ /* 0x001fe20000000000 */
[----:B------:R-:W-:-:S04]  /*bbe0*/  ULDC.64 UR38, c[0x0][0x198] ;  /* 0x0000660000267ab9 */ /* 0x000fc80000000a00 */
[----:B------:R-:W-:-:S04]  /*bbf0*/  SHF.R.S32.HI R3, RZ, 0x1f, R0 ;  /* 0x0000001fff037819 */ /* 0x000fc80000011400 */
[----:B------:R-:W-:Y:S01]  /*bc00*/  LEA.HI R8, R3, R0, RZ, 0x7 ;  /* 0x0000000003087211 */ /* 0x000fe200078f38ff */
[C---:B-1----:R-:W-:Y:S01]  /*bc10*/  IMAD.SHL.U32 R10, R11.reuse, 0x40, RZ ;  /* 0x000000400b0a7824 */ /* 0x042fe200078e00ff */
[----:B------:R-:W-:Y:S01]  /*bc20*/  SHF.L.U32 R11, R11, 0xc, RZ ;  /* 0x0000000c0b0b7819 */ /* 0x000fe200000006ff */
[----:B------:R-:W-:Y:S01]  /*bc30*/  IMAD.MOV.U32 R0, RZ, RZ, 0x1 ;  /* 0x00000001ff007424 */ /* 0x000fe200078e00ff */
[----:B------:R-:W-:Y:S01]  /*bc40*/  SHF.R.S32.HI R8, RZ, 0x7, R8 ;  /* 0x00000007ff087819 */ /* 0x000fe20000011408 */
[----:B------:R-:W-:Y:S01]  /*bc50*/  IMAD.MOV.U32 R3, RZ, RZ, RZ ;  /* 0x000000ffff037224 */ /* 0x000fe200078e00ff */
[----:B------:R-:W-:Y:S02]  /*bc60*/  LOP3.LUT R10, R10, 0x40, RZ, 0xc0, !PT ;  /* 0x000000400a0a7812 */ /* 0x000fe400078ec0ff */
[----:B------:R-:W-:Y:S01]  /*bc70*/  LOP3.LUT R11, R11, 0x1000, RZ, 0xc0, !PT ;  /* 0x000010000b0b7812 */ /* 0x000fe200078ec0ff */
[----:B------:R-:W-:-:S07]  /*bc80*/  VIADD R12, R8, 0x1 ;  /* 0x00000001080c7836 */ /* 0x000fce0000000000 */
.L_x_303:
[----:B------:R-:W-:-:S03]  /*bc90*/  UMOV UR8, 0xffffffff ;  /* 0xffffffff00087882 */ /* 0x000fc60000000000 */
[----:B------:R-:W-:Y:S05]  /*bca0*/  BRA.DIV UR8, `(.L_x_293) ;  /* 0x0000000e08907947 */ /* 0x000fea000b800000 */
[----:B------:R-:W-:-:S13]  /*bcb0*/  ELECT P6, URZ, PT ;  /* 0x00000000003f782f */ /* 0x000fda00038c0000 */
.L_x_312:
[----:B------:R-:W0:Y:S01]  /*bcc0*/  LDC R4, c[0x0][0x28c] ;  /* 0x0000a300ff047b82 */ /* 0x000e220000000800 */
[----:B------:R-:W-:Y:S01]  /*bcd0*/  BSSY B1, `(.L_x_294) ;  /* 0x0000044000017945 */ /* 0x000fe20003800000 */
[----:B0-----:R-:W-:-:S13]  /*bce0*/  ISETP.LT.OR P6, PT, R4, 0x1, !P6 ;  /* 0x000000010400780c */ /* 0x001fda00077c1670 */
[----:B------:R-:W-:Y:S05]  /*bcf0*/  @P6 BRA `(.L_x_295) ;  /* 0x0000000400046947 */ /* 0x000fea0003800000 */
[----:B------:R-:W-:Y:S02]  /*bd00*/  IMAD.SHL.U32 R22, R20, 0x100, RZ ;  /* 0x0000010014167824 */ /* 0x000fe400078e00ff */
[----:B------:R-:W-:Y:S02]  /*bd10*/  IMAD R21, R21, 0x80, R10 ;  /* 0x0000008015157824 */ /* 0x000fe400078e020a */
[----:B------:R-:W-:Y:S02]  /*bd20*/  IMAD.MOV.U32 R24, RZ, RZ, RZ ;  /* 0x000000ffff187224 */ /* 0x000fe400078e00ff */
[----:B------:R-:W-:Y:S02]  /*bd30*/  IMAD.MOV.U32 R4, RZ, RZ, R12 ;  /* 0x000000ffff047224 */ /* 0x000fe400078e000c */
[----:B------:R-:W-:Y:S02]  /*bd40*/  IMAD.MOV.U32 R5, RZ, RZ, R0 ;  /* 0x000000ffff057224 */ /* 0x000fe400078e0000 */
[----:B------:R-:W-:-:S07]  /*bd50*/  IMAD.MOV.U32 R14, RZ, RZ, R3 ;  /* 0x000000ffff0e7224 */ /* 0x000fce00078e0003 */
.L_x_298:
[----:B------:R-:W0:Y:S01]  /*bd60*/  S2R R20, SR_CgaCtaId ;  /* 0x0000000000147919 */ /* 0x000e220000008800 */
[----:B------:R-:W-:Y:S02]  /*bd70*/  MOV R7, 0x400 ;  /* 0x0000040000077802 */ /* 0x000fe40000000f00 */
[----:B------:R-:W-:-:S13]  /*bd80*/  LOP3.LUT P1, RZ, R18, 0x7f, RZ, 0xc0, !PT ;  /* 0x0000007f12ff7812 */ /* 0x000fda000782c0ff */
[----:B------:R-:W1:Y:S01]  /*bd90*/  @!P1 LDC R15, c[0x0][0x500] ;  /* 0x00014000ff0f9b82 */ /* 0x000e620000000800 */
[----:B0-----:R-:W-:Y:S02]  /*bda0*/  LEA R23, R20, R7, 0x18 ;  /* 0x0000000714177211 */ /* 0x001fe400078ec0ff */
[----:B------:R-:W-:-:S03]  /*bdb0*/  SHF.L.U32 R7, R5, 0x1f, RZ ;  /* 0x0000001f05077819 */ /* 0x000fc600000006ff */
[----:B------:R-:W-:-:S04]  /*bdc0*/  IMAD R20, R14, 0x8, R23 ;  /* 0x000000080e147824 */ /* 0x000fc800078e0217 */
[----:B------:R-:W0:Y:S02]  /*bdd0*/  SYNCS.PHASECHK.TRANS64.TRYWAIT P0, [R20+URZ+0x10], R7 ;  /* 0x00001007140075a7 */ /* 0x000e24000800017f */
[----:B01----:R-:W-:Y:S05]  /*bde0*/  @!P0 BRA `(.L_x_296) ;  /* 0x0000000c00608947 */ /* 0x003fea0003800000 */
.L_x_313:
[----:B0-----:R-:W-:Y:S01]  /*bdf0*/  PRMT R7, R13, 0x9910, RZ ;  /* 0x000099100d077816 */ /* 0x001fe200000000ff */
[----:B------:R0:W-:Y:S03]  /*be00*/  @!P1 SYNCS.ARRIVE.TRANS64 RZ, [R20+URZ], R15 ;  /* 0x0000000f14ff99a7 */ /* 0x0001e6000800003f */
[----:B------:R-:W-:-:S13]  /*be10*/  ISETP.NE.AND P0, PT, R7, 0x2, PT ;  /* 0x000000020700780c */ /* 0x000fda0003f05270 */
[----:B0-----:R-:W-:Y:S05]  /*be20*/  @P0 BRA `(.L_x_297) ;  /* 0x0000000000040947 */ /* 0x001fea0003800000 */
[----:B------:R-:W-:Y:S01]  /*be30*/  BPT.TRAP 0x1 ;  /* 0x000000040000795c */ /* 0x000fe20000300000 */
.L_x_297:
[----:B------:R-:W-:Y:S01]  /*be40*/  IMAD R7, R14, 0x10000, R23 ;  /* 0x000100000e077824 */ /* 0x000fe200078e0217 */
[----:B------:R-:W-:Y:S01]  /*be50*/  R2UR UR34, R24 ;  /* 0x00000000182272ca */ /* 0x000fe200000e0000 */
[----:B------:R-:W-:Y:S01]  /*be60*/  VIADD R4, R4, 0xffffffff ;  /* 0xffffffff04047836 */ /* 0x000fe20000000000 */
[----:B------:R-:W-:Y:S01]  /*be70*/  R2UR UR33, R20 ;  /* 0x00000000142172ca */ /* 0x000fe200000e0000 */
[----:B------:R-:W-:Y:S01]  /*be80*/  UIADD3 UR14, UP0, UR38, 0xf0, URZ ;  /* 0x000000f0260e7890 */ /* 0x000fe2000ff1e03f */
[----:B------:R-:W-:Y:S01]  /*be90*/  R2UR UR24, R7 ;  /* 0x00000000071872ca */ /* 0x000fe200000e0000 */
[----:B------:R-:W-:Y:S01]  /*bea0*/  IMAD R7, R14, 0x4000, R11 ;  /* 0x000040000e077824 */ /* 0x000fe200078e020b */
[----:B------:R-:W-:Y:S01]  /*beb0*/  R2UR UR36, R6 ;  /* 0x00000000062472ca */ /* 0x000fe200000e0000 */
[----:B------:R-:W-:Y:S01]  /*bec0*/  UIADD3 UR40, UP1, UR38, 0x1f0, URZ ;  /* 0x000001f026287890 */ /* 0x000fe2000ff3e03f */
[----:B------:R-:W-:Y:S01]  /*bed0*/  R2UR UR35, R22 ;  /* 0x00000000162372ca */ /* 0x000fe200000e0000 */
[----:B------:R-:W-:Y:S01]  /*bee0*/  UIADD3.X UR15, URZ, UR39, URZ, UP0, !UPT ;  /* 0x000000273f0f7290 */ /* 0x000fe200087fe43f */
[----:B------:R-:W-:Y:S01]  /*bef0*/  LEA R7, R7, R23, 0x1 ;  /* 0x0000001707077211 */ /* 0x000fe200078e08ff */
[----:B------:R-:W-:Y:S01]  /*bf00*/  UIADD3.X UR41, URZ, UR39, URZ, UP1, !UPT ;  /* 0x000000273f297290 */ /* 0x000fe20008ffe43f */
[----:B------:R-:W-:Y:S01]  /*bf10*/  R2UR UR19, R21 ;  /* 0x00000000151372ca */ /* 0x000fe200000e0000 */
[----:B------:R-:W-:Y:S01]  /*bf20*/  UIADD3 UR26, UR34, 0x40, URZ ;  /* 0x00000040221a7890 */ /* 0x000fe2000fffe03f */
[----:B------:R-:W-:Y:S01]  /*bf30*/  R2UR UR8, R7 ;  /* 0x00000000070872ca */ /* 0x000fe200000e0000 */
[----:B------:R-:W-:Y:S01]  /*bf40*/  VIADD R14, R14, 0x1 ;  /* 0x000000010e0e7836 */ /* 0x000fe20000000000 */
[----:B------:R-:W-:Y:S01]  /*bf50*/  ISETP.GT.AND P1, PT, R4, 0x1, PT ;  /* 0x000000010400780c */ /* 0x000fe20003f24270 */
[----:B------:R-:W-:Y:S01]  /*bf60*/  UIADD3 UR32, UR24, 0x100, URZ ;  /* 0x0000010018207890 */ /* 0x000fe2000fffe03f */
[----:B------:R-:W-:Y:S01]  /*bf70*/  VIADD R24, R24, 0x80 ;  /* 0x0000008018187836 */ /* 0x000fe20000000000 */
[----:B------:R-:W-:Y:S01]  /*bf80*/  UIADD3 UR24, UR24, 0x8100, URZ ;  /* 0x0000810018187890 */ /* 0x000fe2000fffe03f */
[----:B------:R-:W-:Y:S01]  /*bf90*/  ISETP.NE.AND P0, PT, R14, 0x2, PT ;  /* 0x000000020e00780c */ /* 0x000fe20003f05270 */
[----:B------:R-:W-:Y:S01]  /*bfa0*/  UMOV UR22, 0x0 ;  /* 0x0000000000167882 */ /* 0x000fe20000000000 */
[----:B------:R-:W-:Y:S01]  /*bfb0*/  UMOV UR23, 0x10000000 ;  /* 0x1000000000177882 */ /* 0x000fe20000000000 */
[----:B------:R-:W-:Y:S01]  /*bfc0*/  UMOV UR25, UR33 ;  /* 0x0000002100197c82 */ /* 0x000fe20008000000 */
[----:B------:R-:W-:Y:S01]  /*bfd0*/  UMOV UR28, UR36 ;  /* 0x00000024001c7c82 */ /* 0x000fe20008000000 */
[----:B------:R-:W-:Y:S01]  /*bfe0*/  UMOV UR27, UR35 ;  /* 0x00000023001b7c82 */ /* 0x000fe20008000000 */
[----:B------:R-:W-:Y:S01]  /*bff0*/  UMOV UR13, 0x30000 ;  /* 0x00030000000d7882 */ /* 0x000fe20000000000 */
[----:B------:R-:W-:Y:S01]  /*c000*/  UIADD3 UR16, UR8, 0x20100, URZ ;  /* 0x0002010008107890 */ /* 0x000fe2000fffe03f */
[----:B------:R0:W-:Y:S01]  /*c010*/  UTMALDG.3D [UR32], [UR14], desc[UR22] ;  /* 0x000016200e0075b4 */ /* 0x0001e20008011000 */
[----:B------:R-:W-:Y:S01]  /*c020*/  UIADD3 UR8, UR8, 0x24100, URZ ;  /* 0x0002410008087890 */ /* 0x000fe2000fffe03f */
[----:B------:R-:W-:Y:S01]  /*c030*/  SEL R20, RZ, 0x1, P0 ;  /* 0x00000001ff147807 */ /* 0x000fe20000000000 */
[----:B------:R-:W-:Y:S01]  /*c040*/  UMOV UR17, UR33 ;  /* 0x0000002100117c82 */ /* 0x000fe20008000000 */
[----:B------:R-:W-:Y:S01]  /*c050*/  UMOV UR18, UR34 ;  /* 0x0000002200127c82 */ /* 0x000fe20008000000 */
[----:B------:R-:W-:Y:S01]  /*c060*/  UMOV UR20, UR36 ;  /* 0x0000002400147c82 */ /* 0x000fe20008000000 */
[----:B------:R-:W-:Y:S01]  /*c070*/  UMOV UR9, UR33 ;  /* 0x0000002100097c82 */ /* 0x000fe20008000000 */
[----:B------:R-:W-:Y:S01]  /*c080*/  UMOV UR11, UR19 ;  /* 0x00000013000b7c82 */ /* 0x000fe20008000000 */
[----:B------:R-:W-:Y:S01]  /*c090*/  UMOV UR12, UR36 ;  /* 0x00000024000c7c82 */ /* 0x000fe20008000000 */
[----:B------:R0:W-:Y:S01]  /*c0a0*/  UTMALDG.3D [UR24], [UR14], desc[UR22] ;  /* 0x000016180e0075b4 */ /* 0x0001e20008011000 */
[----:B------:R-:W-:Y:S01]  /*c0b0*/  UMOV UR10, UR26 ;  /* 0x0000001a000a7c82 */ /* 0x000fe20008000000 */
[----:B------:R-:W-:-:S02]  /*c0c0*/  LOP3.LUT R5, R5, R20, RZ, 0x3c, !PT ;  /* 0x0000001405057212 */ /* 0x000fc400078e3cff */
[----:B------:R-:W-:Y:S01]  /*c0d0*/  SEL R14, R14, RZ, P0 ;  /* 0x000000ff0e0e7207 */ /* 0x000fe20000000000 */
[----:B------:R0:W-:Y:S01]  /*c0e0*/  UTMALDG.3D.MULTICAST [UR16], [UR40], UR13, desc[UR22] ;  /* 0x00001610280073b4 */ /* 0x0001e2000801180d */
[----:B------:R0:W-:Y:S02]  /*c0f0*/  UTMALDG.3D.MULTICAST [UR8], [UR40], UR13, desc[UR22] ;  /* 0x00001608280073b4 */ /* 0x0001e4000801180d */
[----:B0-----:R-:W-:Y:S05]  /*c100*/  @P1 BRA `(.L_x_298) ;  /* 0xfffffffc00141947 */ /* 0x001fea000383ffff */
.L_x_295:
[----:B------:R-:W-:Y:S05]  /*c110*/  BSYNC B1 ;  /* 0x0000000000017941 */ /* 0x000fea0003800000 */
.L_x_294:
[----:B------:R-:W-:Y:S01]  /*c120*/  LOP3.LUT P1, RZ, R9, 0xff, RZ, 0xc0, !PT ;  /* 0x000000ff09ff7812 */ /* 0x000fe2000782c0ff */
[----:B------:R-:W-:Y:S01]  /*c130*/  IMAD.IADD R3, R8, 0x1, R3 ;  /* 0x0000000108037824 */ /* 0x000fe200078e0203 */
[----:B------:R-:W-:Y:S01]  /*c140*/  IADD3 R16, P2, R16, UR30, RZ ;  /* 0x0000001e10107c10 */ /* 0x000fe2000ff5e0ff */
[----:B------:R-:W-:Y:S01]  /*c150*/  ULDC.64 UR8, c[0x0][0x650] ;  /* 0x0001940000087ab9 */ /* 0x000fe20000000a00 */
[----:B------:R-:W-:Y:S01]  /*c160*/  BSSY B1, `(.L_x_299) ;  /* 0x000006d000017945 */ /* 0x000fe20003800000 */
[----:B------:R-:W-:Y:S01]  /*c170*/  IMAD.MOV.U32 R20, RZ, RZ, -0x1 ;  /* 0xffffffffff147424 */ /* 0x000fe200078e00ff */
[----:B------:R-:W-:Y:S01]  /*c180*/  ISETP.GT.U32.AND P0, PT, R3, 0x1, PT ;  /* 0x000000010300780c */ /* 0x000fe20003f04070 */
[----:B------:R-:W-:Y:S01]  /*c190*/  IMAD.MOV.U32 R21, RZ, RZ, -0x1 ;  /* 0xffffffffff157424 */ /* 0x000fe200078e00ff */
[----:B------:R-:W-:Y:S02]  /*c1a0*/  SHF.R.U32.HI R4, RZ, 0x1, R3 ;  /* 0x00000001ff047819 */ /* 0x000fe40000011603 */
[----:B------:R-:W-:-:S02]  /*c1b0*/  ISETP.LT.U32.AND P0, PT, R8, 0x2, P0 ;  /* 0x000000020800780c */ /* 0x000fc40000701070 */
[----:B------:R-:W-:Y:S01]  /*c1c0*/  IADD3.X R17, R17, UR7, RZ, P2, !PT ;  /* 0x0000000711117c10 */ /* 0x000fe200097fe4ff */
[----:B------:R-:W0:Y:S01]  /*c1d0*/  @P1 S2R R6, SR_CgaCtaId ;  /* 0x0000000000061919 */ /* 0x000e220000008800 */
[----:B------:R-:W-:Y:S02]  /*c1e0*/  @P1 MOV R5, 0x400 ;  /* 0x0000040000051802 */ /* 0x000fe40000000f00 */
[----:B------:R-:W-:Y:S02]  /*c1f0*/  ISETP.GE.U32.AND P2, PT, R16, UR8, PT ;  /* 0x0000000810007c0c */ /* 0x000fe4000bf46070 */
[----:B------:R-:W-:Y:S02]  /*c200*/  LOP3.LUT R4, R4, 0x1, RZ, 0xc0, !PT ;  /* 0x0000000104047812 */ /* 0x000fe400078ec0ff */
[----:B------:R-:W-:Y:S02]  /*c210*/  LOP3.LUT R3, R3, 0x1, RZ, 0xc0, !PT ;  /* 0x0000000103037812 */ /* 0x000fe400078ec0ff */
[----:B------:R-:W-:-:S02]  /*c220*/  PRMT R9, RZ, 0x7610, R9 ;  /* 0x00007610ff097816 */ /* 0x000fc40000000009 */
[----:B0-----:R-:W-:Y:S01]  /*c230*/  @P1 LEA R5, R6, R5, 0x18 ;  /* 0x0000000506051211 */ /* 0x001fe200078ec0ff */
[----:B------:R-:W-:-:S03]  /*c240*/  IMAD.MOV.U32 R6, RZ, RZ, -0x1 ;  /* 0xffffffffff067424 */ /* 0x000fc600078e00ff */
[----:B------:R0:W-:Y:S01]  /*c250*/  @P1 SYNCS.ARRIVE.TRANS64.A1T0 RZ, [R5+URZ+0x38], RZ ;  /* 0x000038ff05ff19a7 */ /* 0x0001e2000810003f */
[----:B------:R-:W-:-:S04]  /*c260*/  ISETP.NE.U32.AND P1, PT, R4, 0x1, PT ;  /* 0x000000010400780c */ /* 0x000fc80003f25070 */
[----:B------:R-:W-:Y:S02]  /*c270*/  ISETP.GT.U32.AND P1, PT, R8, 0x1, !P1 ;  /* 0x000000010800780c */ /* 0x000fe40004f24070 */
[----:B0-----:R-:W-:Y:S02]  /*c280*/  SEL R5, RZ, 0x1, !P0 ;  /* 0x00000001ff057807 */ /* 0x001fe40004000000 */
[----:B------:R-:W-:Y:S02]  /*c290*/  ISETP.GE.U32.AND.EX P0, PT, R17, UR9, PT, P2 ;  /* 0x0000000911007c0c */ /* 0x000fe4000bf06120 */
[----:B------:R-:W-:-:S04]  /*c2a0*/  SEL R4, RZ, 0x1, !P1 ;  /* 0x00000001ff047807 */ /* 0x000fc80004800000 */
[----:B------:R-:W-:Y:S02]  /*c2b0*/  LOP3.LUT R0, R4, R0, R5, 0x96, !PT ;  /* 0x0000000004007212 */ /* 0x000fe400078e9605 */
[----:B------:R-:W-:-:S05]  /*c2c0*/  PRMT R4, RZ, 0x7610, R4 ;  /* 0x00007610ff047816 */ /* 0x000fca0000000004 */
[----:B------:R-:W-:Y:S05]  /*c2d0*/  @P0 BRA `(.L_x_300) ;  /* 0x0000000400540947 */ /* 0x000fea0003800000 */
[----:B------:R-:W0:Y:S01]  /*c2e0*/  S2R R15, SR_CTAID.X ;  /* 0x00000000000f7919 */ /* 0x000e220000002500 */
[----:B------:R-:W-:Y:S01]  /*c2f0*/  ULDC.64 UR8, c[0x0][0x628] ;  /* 0x00018a0000087ab9 */ /* 0x000fe20000000a00 */
[----:B------:R-:W-:Y:S01]  /*c300*/  ULDC UR11, c[0x0][0x630] ;  /* 0x00018c00000b7ab9 */ /* 0x000fe20000000800 */
[----:B------:R-:W-:Y:S01]  /*c310*/  ISETP.NE.U32.AND P0, PT, RZ, UR8, PT ;  /* 0x00000008ff007c0c */ /* 0x000fe2000bf05070 */
[----:B------:R-:W1:Y:S01]  /*c320*/  S2R R20, SR_CTAID.Y ;  /* 0x0000000000147919 */ /* 0x000e620000002600 */
[----:B------:R-:W-:Y:S01]  /*c330*/  ULDC UR12, c[0x0][0x150] ;  /* 0x00005400000c7ab9 */ /* 0x000fe20000000800 */
[----:B------:R-:W-:Y:S01]  /*c340*/  IMAD.MOV.U32 R4, RZ, RZ, R16 ;  /* 0x000000ffff047224 */ /* 0x000fe200078e0010 */
[----:B------:R-:W-:Y:S01]  /*c350*/  ISETP.NE.AND.EX P0, PT, RZ, UR9, PT, P0 ;  /* 0x00000009ff007c0c */ /* 0x000fe2000bf05300 */
[----:B------:R-:W-:Y:S01]  /*c360*/  IMAD.MOV.U32 R5, RZ, RZ, R17 ;  /* 0x000000ffff057224 */ /* 0x000fe200078e0011 */
[----:B0-----:R-:W-:-:S11]  /*c370*/  I2FP.F32.U32 R22, R15 ;  /* 0x0000000f00167245 */ /* 0x001fd60000201000 */
[----:B------:R-:W-:Y:S05]  /*c380*/  @!P0 BRA `(.L_x_301) ;  /* 0x0000000000288947 */ /* 0x000fea0003800000 */
[----:B------:R-:W-:Y:S02]  /*c390*/  ULDC UR10, c[0x0][0x634] ;  /* 0x00018d00000a7ab9 */ /* 0x000fe40000000800 */
[----:B------:R-:W-:-:S05]  /*c3a0*/  IADD3 R5, P0, R16, UR10, RZ ;  /* 0x0000000a10057c10 */ /* 0x000fca000ff1e0ff */
[----:B------:R-:W-:-:S04]  /*c3b0*/  IMAD.X R21, RZ, RZ, R17, P0 ;  /* 0x000000ffff157224 */ /* 0x000fc800000e0611 */
[----:B------:R-:W-:-:S04]  /*c3c0*/  IMAD.WIDE.U32 R6, R21, UR8, RZ ;  /* 0x0000000815067c25 */ /* 0x000fc8000f8e00ff */
[----:B------:R-:W-:-:S04]  /*c3d0*/  IMAD.WIDE.U32 R6, P0, R5, UR9, R6 ;  /* 0x0000000905067c25 */ /* 0x000fc8000f800006 */
[----:B------:R-:W-:-:S04]  /*c3e0*/  IMAD.WIDE.U32 R4, R5, UR8, RZ ;  /* 0x0000000805047c25 */ /* 0x000fc8000f8e00ff */
[----:B------:R-:W-:Y:S01]  /*c3f0*/  IMAD.MOV.U32 R4, RZ, RZ, R7 ;  /* 0x000000ffff047224 */ /* 0x000fe200078e0007 */
[----:B------:R-:W-:Y:S02]  /*c400*/  IADD3 RZ, P1, R5, R6, RZ ;  /* 0x0000000605ff7210 */ /* 0x000fe40007f3e0ff */
[----:B------:R-:W-:-:S03]  /*c410*/  IADD3.X R5, RZ, RZ, RZ, P0, !PT ;  /* 0x000000ffff057210 */ /* 0x000fc600007fe4ff */
[----:B------:R-:W-:-:S08]  /*c420*/  IMAD.WIDE.U32.X R4, R21, UR9, R4, P1 ;  /* 0x0000000915047c25 */ /* 0x000fd000088e0404 */
.L_x_301:
[--C-:B------:R-:W-:Y:S01]  /*c430*/  SHF.R.U64 R14, R4, UR11, R5.reuse ;  /* 0x0000000b040e7c19 */ /* 0x100fe20008001205 */
[----:B------:R-:W-:Y:S01]  /*c440*/  FMUL R22, R22, UR12 ;  /* 0x0000000c16167c20 */ /* 0x000fe20008400000 */
[----:B------:R-:W-:Y:S01]  /*c450*/  SHF.R.U32.HI R4, RZ, UR11, R5 ;  /* 0x0000000bff047c19 */ /* 0x000fe20008011605 */
[----:B------:R-:W0:Y:S01]  /*c460*/  LDC R6, c[0x0][0x144] ;  /* 0x00005100ff067b82 */ /* 0x000e220000000800 */
[----:B------:R-:W-:Y:S01]  /*c470*/  IADD3 R5, P0, RZ, -R14, RZ ;  /* 0x8000000eff057210 */ /* 0x000fe20007f1e0ff */
[----:B------:R-:W-:Y:S01]  /*c480*/  ULDC UR10, c[0x0][0x154] ;  /* 0x00005500000a7ab9 */ /* 0x000fe20000000800 */
[----:B-1----:R-:W-:Y:S01]  /*c490*/  I2FP.F32.U32 R7, R20 ;  /* 0x0000001400077245 */ /* 0x002fe20000201000 */
[----:B------:R-:W1:Y:S01]  /*c4a0*/  F2I.U32.TRUNC.NTZ R22, R22 ;  /* 0x0000001600167305 */ /* 0x000e62000020f000 */
[----:B------:R-:W-:Y:S01]  /*c4b0*/  ULDC.64 UR8, c[0x0][0x620] ;  /* 0x0001880000087ab9 */ /* 0x000fe20000000a00 */
[----:B------:R-:W-:Y:S01]  /*c4c0*/  IMAD.X R4, RZ, RZ, ~R4, P0 ;  /* 0x000000ffff047224 */ /* 0x000fe200000e0e04 */
[----:B------:R-:W-:Y:S01]  /*c4d0*/  ISETP.NE.AND P2, PT, R2, 0x1, PT ;  /* 0x000000010200780c */ /* 0x000fe20003f45270 */
[----:B------:R-:W-:Y:S01]  /*c4e0*/  FMUL R23, R7, UR10 ;  /* 0x0000000a07177c20 */ /* 0x000fe20008400000 */
[----:B------:R-:W2:Y:S01]  /*c4f0*/  LDC R25, c[0x0][0x148] ;  /* 0x00005200ff197b82 */ /* 0x000ea20000000800 */
[----:B------:R-:W-:Y:S01]  /*c500*/  IMAD R4, R4, UR8, RZ ;  /* 0x0000000804047c24 */ /* 0x000fe2000f8e02ff */
[----:B------:R-:W-:-:S02]  /*c510*/  ULDC.64 UR10, c[0x0][0x640] ;  /* 0x00019000000a7ab9 */ /* 0x000fc40000000a00 */
[----:B------:R-:W-:Y:S01]  /*c520*/  ISETP.NE.U32.AND P0, PT, RZ, UR10, PT ;  /* 0x0000000aff007c0c */ /* 0x000fe2000bf05070 */
[----:B------:R-:W3:Y:S01]  /*c530*/  F2I.U32.TRUNC.NTZ R23, R23 ;  /* 0x0000001700177305 */ /* 0x000ee2000020f000 */
[C---:B------:R-:W-:Y:S02]  /*c540*/  IMAD R7, R5.reuse, UR9, R4 ;  /* 0x0000000905077c24 */ /* 0x040fe4000f8e0204 */
[----:B------:R-:W-:Y:S01]  /*c550*/  IMAD.WIDE.U32 R4, R5, UR8, R16 ;  /* 0x0000000805047c25 */ /* 0x000fe2000f8e0010 */
[----:B------:R-:W-:Y:S01]  /*c560*/  ULDC UR8, c[0x0][0x618] ;  /* 0x0001860000087ab9 */ /* 0x000fe20000000800 */
[----:B------:R-:W-:Y:S02]  /*c570*/  ISETP.NE.AND.EX P0, PT, RZ, UR11, PT, P0 ;  /* 0x0000000bff007c0c */ /* 0x000fe4000bf05300 */
[----:B------:R-:W-:Y:S02]  /*c580*/  IMAD.IADD R5, R5, 0x1, R7 ;  /* 0x0000000105057824 */ /* 0x000fe400078e0207 */
[----:B-1----:R-:W-:-:S03]  /*c590*/  IMAD.MOV R22, RZ, RZ, -R22 ;  /* 0x000000ffff167224 */ /* 0x002fc600078e0a16 */
[----:B------:R-:W-:Y:S01]  /*c5a0*/  SHF.R.U64 R21, R4, UR8, R5 ;  /* 0x0000000804157c19 */ /* 0x000fe20008001205 */
[----:B0-----:R-:W-:Y:S01]  /*c5b0*/  IMAD R15, R6, R22, R15 ;  /* 0x00000016060f7224 */ /* 0x001fe200078e020f */
[----:B------:R-:W-:Y:S01]  /*c5c0*/  SHF.R.U32.HI R4, RZ, UR8, R5 ;  /* 0x00000008ff047c19 */ /* 0x000fe20008011605 */
[----:B------:R-:W-:Y:S01]  /*c5d0*/  ULDC UR8, c[0x0][0x608] ;  /* 0x0001820000087ab9 */ /* 0x000fe20000000800 */
[----:B---3--:R-:W-:Y:S02]  /*c5e0*/  IMAD.MOV R6, RZ, RZ, -R23 ;  /* 0x000000ffff067224 */ /* 0x008fe400078e0a17 */
[--C-:B------:R-:W-:Y:S02]  /*c5f0*/  SHF.R.U64 R22, R21, UR8, R4.reuse ;  /* 0x0000000815167c19 */ /* 0x100fe40008001204 */
[----:B------:R-:W-:Y:S01]  /*c600*/  SHF.R.U32.HI R5, RZ, UR8, R4 ;  /* 0x00000008ff057c19 */ /* 0x000fe20008011604 */
[----:B------:R-:W-:Y:S01]  /*c610*/  ULDC UR8, c[0x0][0x658] ;  /* 0x0001960000087ab9 */ /* 0x000fe20000000800 */
[----:B--2---:R-:W-:-:S02]  /*c620*/  @P2 IMAD R15, R25, R6, R20 ;  /* 0x00000006190f2224 */ /* 0x004fc400078e0214 */
[--C-:B------:R-:W-:Y:S02]  /*c630*/  SHF.R.U64 R20, R22, UR8, R5.reuse ;  /* 0x0000000816147c19 */ /* 0x100fe40008001205 */
[----:B------:R-:W-:-:S03]  /*c640*/  SHF.R.U32.HI R23, RZ, UR8, R5 ;  /* 0x00000008ff177c19 */ /* 0x000fc60008011605 */
[----:B------:R-:W-:Y:S02]  /*c650*/  IMAD.MOV.U32 R6, RZ, RZ, R20 ;  /* 0x000000ffff067224 */ /* 0x000fe400078e0014 */
[----:B------:R-:W-:Y:S01]  /*c660*/  IMAD.MOV.U32 R5, RZ, RZ, R23 ;  /* 0x000000ffff057224 */ /* 0x000fe200078e0017 */
[----:B------:R-:W-:Y:S06]  /*c670*/  @!P0 BRA `(.L_x_302) ;  /* 0x00000000002c8947 */ /* 0x000fec0003800000 */
[----:B------:R-:W-:Y:S02]  /*c680*/  ULDC UR8, c[0x0][0x64c] ;  /* 0x0001930000087ab9 */ /* 0x000fe40000000800 */
[----:B------:R-:W-:-:S05]  /*c690*/  IADD3 R5, P0, R20, UR8, RZ ;  /* 0x0000000814057c10 */ /* 0x000fca000ff1e0ff */
[----:B------:R-:W-:-:S04]  /*c6a0*/  IMAD.X R23, RZ, RZ, R23, P0 ;  /* 0x000000ffff177224 */ /* 0x000fc800000e0617 */
[----:B------:R-:W-:-:S04]  /*c6b0*/  IMAD.WIDE.U32 R6, R23, UR10, RZ ;  /* 0x0000000a17067c25 */ /* 0x000fc8000f8e00ff */
[----:B------:R-:W-:-:S04]  /*c6c0*/  IMAD.WIDE.U32 R6, P0, R5, UR11, R6 ;  /* 0x0000000b05067c25 */ /* 0x000fc8000f800006 */
[----:B------:R-:W-:-:S04]  /*c6d0*/  IMAD.WIDE.U32 R4, R5, UR10, RZ ;  /* 0x0000000a05047c25 */ /* 0x000fc8000f8e00ff */
[----:B------:R-:W-:Y:S01]  /*c6e0*/  IMAD.MOV.U32 R4, RZ, RZ, R7 ;  /* 0x000000ffff047224 */ /* 0x000fe200078e0007 */
[----:B------:R-:W-:Y:S01]  /*c6f0*/  IADD3 RZ, P1, R5, R6, RZ ;  /* 0x0000000605ff7210 */ /* 0x000fe20007f3e0ff */
[----:B------:R-:W-:-:S04]  /*c700*/  IMAD.X R5, RZ, RZ, RZ, P0 ;  /* 0x000000ffff057224 */ /* 0x000fc800000e06ff */
[----:B------:R-:W-:-:S03]  /*c710*/  IMAD.WIDE.U32.X R4, R23, UR11, R4, P1 ;  /* 0x0000000b17047c25 */ /* 0x000fc600088e0404 */
[----:B------:R-:W-:-:S07]  /*c720*/  MOV R6, R4 ;  /* 0x0000000400067202 */ /* 0x000fce0000000f00 */
.L_x_302:
[----:B------:R-:W-:Y:S01]  /*c730*/  ULDC UR8, c[0x0][0x648] ;  /* 0x0001920000087ab9 */ /* 0x000fe20000000800 */
[----:B------:R-:W-:Y:S01]  /*c740*/  LOP3.LUT R4, R22, UR6, RZ, 0xc0, !PT ;  /* 0x0000000616047c12 */ /* 0x000fe2000f8ec0ff */
[----:B------:R-:W-:Y:S01]  /*c750*/  ULDC UR9, c[0x0][0x610] ;  /* 0x0001840000097ab9 */ /* 0x000fe20000000800 */
[----:B------:R-:W-:Y:S01]  /*c760*/  SHF.R.U64 R5, R6, UR8, R5 ;  /* 0x0000000806057c19 */ /* 0x000fe20008001205 */
[----:B------:R-:W-:Y:S01]  /*c770*/  ULDC UR8, c[0x0][0x638] ;  /* 0x00018e0000087ab9 */ /* 0x000fe20000000800 */
[----:B------:R-:W-:Y:S01]  /*c780*/  LOP3.LUT R21, R21, UR4, RZ, 0xc0, !PT ;  /* 0x0000000415157c12 */ /* 0x000fe2000f8ec0ff */
[----:B------:R-:W-:Y:S02]  /*c790*/  IMAD.MOV.U32 R6, RZ, RZ, R14 ;  /* 0x000000ffff067224 */ /* 0x000fe400078e000e */
[----:B------:R-:W-:Y:S02]  /*c7a0*/  IMAD.MOV R7, RZ, RZ, -R5 ;  /* 0x000000ffff077224 */ /* 0x000fe400078e0a05 */
[----:B------:R-:W-:-:S02]  /*c7b0*/  IMAD R4, R5, UR5, R4 ;  /* 0x0000000505047c24 */ /* 0x000fc4000f8e0204 */
[----:B------:R-:W-:Y:S01]  /*c7c0*/  IMAD R20, R7, UR8, R20 ;  /* 0x0000000807147c24 */ /* 0x000fe2000f8e0214 */
[----:B------:R-:W-:Y:S01]  /*c7d0*/  ULDC UR8, c[0x0][0x600] ;  /* 0x0001800000087ab9 */ /* 0x000fe20000000800 */
[----:B------:R-:W-:Y:S02]  /*c7e0*/  IMAD R15, R4, UR9, R15 ;  /* 0x00000009040f7c24 */ /* 0x000fe4000f8e020f */
[----:B------:R-:W-:Y:S02]  /*c7f0*/  IMAD R20, R20, UR8, R21 ;  /* 0x0000000814147c24 */ /* 0x000fe4000f8e0215 */
[----:B------:R-:W-:-:S03]  /*c800*/  IMAD.MOV.U32 R4, RZ, RZ, 0x1 ;  /* 0x00000001ff047424 */ /* 0x000fc600078e00ff */
[----:B------:R-:W-:Y:S02]  /*c810*/  SEL R21, R20, R15, !P2 ;  /* 0x0000000f14157207 */ /* 0x000fe40005000000 */
[----:B------:R-:W-:-:S07]  /*c820*/  SEL R20, R15, R20, !P2 ;  /* 0x000000140f147207 */ /* 0x000fce0005000000 */
.L_x_300:
[----:B------:R-:W-:Y:S05]  /*c830*/  BSYNC B1 ;  /* 0x0000000000017941 */ /* 0x000fea0003800000 */
.L_x_299:
[----:B------:R-:W-:-:S13]  /*c840*/  LOP3.LUT P0, RZ, R4, 0xff, RZ, 0xc0, !PT ;  /* 0x000000ff04ff7812 */ /* 0x000fda000780c0ff */
[----:B------:R-:W-:Y:S05]  /*c850*/  @P0 BRA `(.L_x_303) ;  /* 0xfffffff4000c0947 */ /* 0x000fea000383ffff */
[----:B------:R-:W-:Y:S05]  /*c860*/  BSYNC B0 ;  /* 0x0000000000007941 */ /* 0x000fea0003800000 */
.L_x_292:
[----:B------:R-:W-:-:S03]  /*c870*/  UMOV UR8, 0xffffffff ;  /* 0xffffffff00087882 */ /* 0x000fc60000000000 */
[----:B------:R-:W-:Y:S05]  /*c880*/  BRA.DIV UR8, `(.L_x_304) ;  /* 0x0000000208cc7947 */ /* 0x000fea000b800000 */
[----:B------:R-:W-:-:S13]  /*c890*/  ELECT P6, URZ, PT ;  /* 0x00000000003f782f */ /* 0x000fda00038c0000 */
.L_x_316:
[----:B------:R-:W-:Y:S04]  /*c8a0*/  BSSY B0, `(.L_x_305) ;  /* 0x0000019000007945 */ /* 0x000fe80003800000 */
[----:B------:R-:W-:Y:S05]  /*c8b0*/  @!P6 BRA `(.L_x_306) ;  /* 0x00000000005ce947 */ /* 0x000fea0003800000 */
[----:B------:R-:W-:-:S04]  /*c8c0*/  LOP3.LUT R19, R19, 0x2, RZ, 0xfc, !PT ;  /* 0x0000000213137812 */ /* 0x000fc800078efcff */
[----:B------:R-:W-:-:S13]  /*c8d0*/  ISETP.NE.AND P0, PT, R19, 0x3, PT ;  /* 0x000000031300780c */ /* 0x000fda0003f05270 */
[----:B------:R-:W-:Y:S05]  /*c8e0*/  @!P0 BRA `(.L_x_307) ;  /* 0x0000000000048947 */ /* 0x000fea0003800000 */
[----:B------:R-:W-:Y:S01]  /*c8f0*/  BPT.TRAP 0x1 ;  /* 0x000000040000795c */ /* 0x000fe20000300000 */
.L_x_307:
[----:B------:R-:W0:Y:S01]  /*c900*/  S2R R5, SR_CgaCtaId ;  /* 0x0000000000057919 */ /* 0x000e220000008800 */
[----:B------:R-:W-:Y:S02]  /*c910*/  MOV R2, 0x400 ;  /* 0x0000040000027802 */ /* 0x000fe40000000f00 */
[----:B------:R-:W-:Y:S02]  /*c920*/  SHF.L.U32 R4, R0, 0x1f, RZ ;  /* 0x0000001f00047819 */ /* 0x000fe400000006ff */
[----:B0-----:R-:W-:-:S05]  /*c930*/  LEA R2, R5, R2, 0x18 ;  /* 0x0000000205027211 */ /* 0x001fca00078ec0ff */
[----:B------:R-:W-:-:S04]  /*c940*/  VIADD R2, R2, 0x10 ;  /* 0x0000001002027836 */ /* 0x000fc80000000000 */
[C---:B------:R-:W-:Y:S02]  /*c950*/  IMAD R7, R3.reuse, 0x8, R2 ;  /* 0x0000000803077824 */ /* 0x040fe400078e0202 */
[----:B------:R-:W-:Y:S02]  /*c960*/  VIADD R3, R3, 0x1 ;  /* 0x0000000103037836 */ /* 0x000fe40000000000 */
[----:B------:R-:W0:Y:S03]  /*c970*/  SYNCS.PHASECHK.TRANS64.TRYWAIT P0, [R7+URZ], R4 ;  /* 0x00000004070075a7 */ /* 0x000e26000800017f */
[----:B------:R-:W-:-:S04]  /*c980*/  ISETP.NE.AND P1, PT, R3, 0x2, PT ;  /* 0x000000020300780c */ /* 0x000fc80003f25270 */
[----:B------:R-:W-:Y:S02]  /*c990*/  SEL R5, RZ, 0x1, P1 ;  /* 0x00000001ff057807 */ /* 0x000fe40000800000 */
[----:B------:R-:W-:Y:S02]  /*c9a0*/  SEL R3, R3, RZ, P1 ;  /* 0x000000ff03037207 */ /* 0x000fe40000800000 */
[----:B------:R-:W-:Y:S01]  /*c9b0*/  LOP3.LUT R0, R0, R5, RZ, 0x3c, !PT ;  /* 0x0000000500007212 */ /* 0x000fe200078e3cff */
[----:B0-----:R-:W-:Y:S06]  /*c9c0*/  @!P0 BRA `(.L_x_308) ;  /* 0x00000000009c8947 */ /* 0x001fec0003800000 */
.L_x_317:
[----:B------:R-:W-:Y:S01]  /*c9d0*/  IMAD R3, R3, 0x8, R2 ;  /* 0x0000000803037824 */ /* 0x000fe200078e0202 */
[----:B------:R-:W-:-:S07]  /*c9e0*/  SHF.L.U32 R0, R0, 0x1f, RZ ;  /* 0x0000001f00007819 */ /* 0x000fce00000006ff */
.L_x_309:
[----:B-1----:R1:W2:Y:S02]  /*c9f0*/  SYNCS.PHASECHK.TRANS64.TRYWAIT P0, [R3+URZ], R0 ;  /* 0x00000000030075a7 */ /* 0x0022a4000800017f */
[----:B--2---:R-:W-:Y:S05]  /*ca00*/  @!P0 NANOSLEEP.SYNCS 0x989680 ;  /* 0x009896800000895d */ /* 0x004fea0003900000 */
[----:B------:R-:W2:Y:S02]  /*ca10*/  @!P0 SYNCS.PHASECHK.TRANS64 P0, [R3+URZ], R0 ;  /* 0x00000000030085a7 */ /* 0x000ea4000800007f */
[----:B--2---:R-:W-:Y:S05]  /*ca20*/  @!P0 BRA `(.L_x_309) ;  /* 0xfffffffc00f08947 */ /* 0x004fea000383ffff */
.L_x_306:
[----:B------:R-:W-:Y:S05]  /*ca30*/  BSYNC B0 ;  /* 0x0000000000007941 */ /* 0x000fea0003800000 */
.L_x_305:
[----:B------:R-:W-:Y:S05]  /*ca40*/  EXIT ;  /* 0x000000000000794d */ /* 0x000fea0003800000 */
.L_x_21:
[----:B----4-:R4:W0:Y:S02]  /*ca50*/  SYNCS.PHASECHK.TRANS64.TRYWAIT P1, [R3+URZ], R0 ;  /* 0x00000000030075a7 */ /* 0x010824000802017f */
[----:B0-----:R-:W-:Y:S05]  /*ca60*/  @!P1 NANOSLEEP.SYNCS 0x989680 ;  /* 0x009896800000995d */ /* 0x001fea0003900000 */
[----:B------:R-:W0:Y:S02]  /*ca70*/  @!P1 SYNCS.PHASECHK.TRANS64 P1, [R3+URZ], R0 ;  /* 0x00000000030095a7 */ /* 0x000e24000802007f */
[----:B0-----:R-:W-:Y:S05]  /*ca80*/  @!P1 BRA `(.L_x_21) ;  /* 0xfffffffc00f09947 */ /* 0x001fea000383ffff */
[----:B------:R-:W-:Y:S05]  /*ca90*/  BRA `(.L_x_20) ;  /* 0xffffff4800907947 */ /* 0x000fea000383ffff */
.L_x_26:
[----:B-1----:R1:W3:Y:S02]  /*caa0*/  SYNCS.PHASECHK.TRANS64.TRYWAIT P1, [R5+URZ], R4 ;  /* 0x00000004050075a7 */ /* 0x0022e4000802017f */
[----:B---3--:R-:W-:Y:S05]  /*cab0*/  @!P1 NANOSLEEP.SYNCS 0x989680 ;  /* 0x009896800000995d */ /* 0x008fea0003900000 */
[----:B------:R-:W3:Y:S02]  /*cac0*/  @!P1 SYNCS.PHASECHK.TRANS64 P1, [R5+URZ], R4 ;  /* 0x00000004050095a7 */ /* 0x000ee4000802007f */
[----:B---3--:R-:W-:Y:S05]  /*cad0*/  @!P1 BRA `(.L_x_26) ;  /* 0xfffffffc00f09947 */ /* 0x008fea000383ffff */
[----:B------:R-:W-:Y:S05]  /*cae0*/  BRA `(.L_x_25) ;  /* 0xffffff5000947947 */ /* 0x000fea000383ffff */
.L_x_293:
[----:B------:R-:W-:Y:S01]  /*caf0*/  BSSY B1, `(.L_x_310) ;  /* 0x0000006000017945 */ /* 0x000fe20003800000 */
[----:B------:R-:W-:-:S07]  /*cb00*/  IMAD.MOV.U32 R15, RZ, RZ, -0x1 ;  /* 0xffffffffff0f7424 */ /* 0x000fce00078e00ff */
[----:B------:R-:W-:Y:S05]  /*cb10*/  WARPSYNC.COLLECTIVE R15, `(.L_x_311) ;  /* 0x000000000f0c7348 */ /* 0x000fea0003c00000 */
[----:B------:R-:W-:Y:S02]  /*cb20*/  ELECT P6, UR62, PT ;  /* 0x00000000003e782f */ /* 0x000fe400038c0000 */
[----:B------:R-:W-:Y:S01]  /*cb30*/  MOV R14, UR62 ;  /* 0x0000003e000e7c02 */ /* 0x000fe20008000f00 */
[----:B------:R-:W-:Y:S10]  /*cb40*/  ENDCOLLECTIVE ;  /* 0x000000000000791b */ /* 0x000ff40003800000 */
.L_x_311:
[----:B------:R-:W-:Y:S05]  /*cb50*/  BSYNC B1 ;  /* 0x0000000000017941 */ /* 0x000fea0003800000 */
.L_x_310:
[----:B------:R-:W-:Y:S05]  /*cb60*/  BRA `(.L_x_312) ;  /* 0xfffffff000547947 */ /* 0x000fea000383ffff */
.L_x_296:
[----:B0-----:R0:W1:Y:S02]  /*cb70*/  SYNCS.PHASECHK.TRANS64.TRYWAIT P0, [R20+URZ+0x10], R7 ;  /* 0x00001007140075a7 */ /* 0x001064000800017f */
[----:B-1----:R-:W-:Y:S05]  /*cb80*/  @!P0 NANOSLEEP.SYNCS 0x989680 ;  /* 0x009896800000895d */ /* 0x002fea0003900000 */
[----:B------:R-:W1:Y:S02]  /*cb90*/  @!P0 SYNCS.PHASECHK.TRANS64 P0, [R20+URZ+0x10], R7 ;  /* 0x00001007140085a7 */ /* 0x000e64000800007f */
[----:B-1----:R-:W-:Y:S05]  /*cba0*/  @!P0 BRA `(.L_x_296) ;  /* 0xfffffffc00f08947 */ /* 0x002fea000383ffff */
[----:B------:R-:W-:Y:S05]  /*cbb0*/  BRA `(.L_x_313) ;  /* 0xfffffff0008c7947 */ /* 0x000fea000383ffff */
.L_x_304:
[----:B------:R-:W-:Y:S01]  /*cbc0*/  BSSY B0, `(.L_x_314) ;  /* 0x0000006000007945 */ /* 0x000fe20003800000 */
[----:B------:R-:W-:-:S07]  /*cbd0*/  IMAD.MOV.U32 R15, RZ, RZ, -0x1 ;  /* 0xffffffffff0f7424 */ /* 0x000fce00078e00ff */
[----:B------:R-:W-:Y:S05]  /*cbe0*/  WARPSYNC.COLLECTIVE R15, `(.L_x_315) ;  /* 0x000000000f0c7348 */ /* 0x000fea0003c00000 */
[----:B------:R-:W-:Y:S02]  /*cbf0*/  ELECT P6, UR62, PT ;  /* 0x00000000003e782f */ /* 0x000fe400038c0000 */
[----:B------:R-:W-:Y:S01]  /*cc00*/  MOV R14, UR62 ;  /* 0x0000003e000e7c02 */ /* 0x000fe20008000f00 */
[----:B------:R-:W-:Y:S10]  /*cc10*/  ENDCOLLECTIVE ;  /* 0x000000000000791b */ /* 0x000ff40003800000 */
.L_x_315:
[----:B------:R-:W-:Y:S05]  /*cc20*/  BSYNC B0 ;  /* 0x0000000000007941 */ /* 0x000fea0003800000 */
.L_x_314:
[----:B------:R-:W-:Y:S05]  /*cc30*/  BRA `(.L_x_316) ;  /* 0xfffffffc00187947 */ /* 0x000fea000383ffff */
.L_x_308:
[----:B0-----:R0:W1:Y:S02]  /*cc40*/  SYNCS.PHASECHK.TRANS64.TRYWAIT P0, [R7+URZ], R4 ;  /* 0x00000004070075a7 */ /* 0x001064000800017f */
[----:B-1----:R-:W-:Y:S05]  /*cc50*/  @!P0 NANOSLEEP.SYNCS 0x989680 ;  /* 0x009896800000895d */ /* 0x002fea0003900000 */
[----:B------:R-:W1:Y:S02]  /*cc60*/  @!P0 SYNCS.PHASECHK.TRANS64 P0, [R7+URZ], R4 ;  /* 0x00000004070085a7 */ /* 0x000e64000800007f */
[----:B-1----:R-:W-:Y:S05]  /*cc70*/  @!P0 BRA `(.L_x_308) ;  /* 0xfffffffc00f08947 */ /* 0x002fea000383ffff */
[----:B------:R-:W-:Y:S05]  /*cc80*/  BRA `(.L_x_317) ;  /* 0xfffffffc00507947 */ /* 0x000fea000383ffff */
.L_x_318:
[----:B------:R-:W-:-:S00]  /*cc90*/  BRA `(.L_x_318) ;  /* 0xfffffffc00fc7947 */ /* 0x000fc0000383ffff */
[----:B------:R-:W-:-:S00]  /*cca0*/  NOP ;  /* 0x0000000000007918 */ /* 0x000fc00000000000 */
        /* <DEDUP_REMOVED lines=13> */
.L_x_319:


//--------------------- .nv.global.init           --------------------------
	.section	.nv.global.init,"aw",@progbits
.nv.global.init:
	.type		$str$22,@object
	.size		$str$22,($str$23 - $str$22)
$str$22:
        /*0000*/ 	.byte	0x6b, 0x5f, 0x74, 0x69, 0x6c, 0x65, 0x5f, 0x63, 0x6f, 0x75, 0x6e, 0x74, 0x20, 0x3e, 0x3d, 0x20
        /*0010*/ 	.byte	0x31, 0x00
	.type		$str$23,@object
	.size		$str$23,(__unnamed_1 - $str$23)
$str$23:
        /*0012*/ 	.byte	0x2f, 0x74, 0x6d, 0x70, 0x2f, 0x63, 0x75, 0x74, 0x6c, 0x61, 0x73, 0x73, 0x5f, 0x73, 0x77, 0x65
        /*0022*/ 	.byte	0x65, 0x70, 0x5f, 0x73, 0x72, 0x63, 0x2f, 0x69, 0x6e, 0x63, 0x6c, 0x75, 0x64, 0x65, 0x2f, 0x63
        /*0032*/ 	.byte	0x75, 0x74, 0x6c, 0x61, 0x73, 0x73, 0x2f, 0x67, 0x65, 0x6d, 0x6d, 0x2f, 0x63, 0x6f, 0x6c, 0x6c
        /*0042*/ 	.byte	0x65, 0x63, 0x74, 0x69, 0x76, 0x65, 0x2f, 0x73, 0x6d, 0x39, 0x30, 0x5f, 0x6d, 0x6d, 0x61, 0x5f
        /*0052*/ 	.byte	0x74, 0x6d, 0x61, 0x5f, 0x67, 0x6d, 0x6d, 0x61, 0x5f, 0x73, 0x73, 0x5f, 0x77, 0x61, 0x72, 0x70
        /*0062*/ 	.byte	0x73, 0x70, 0x65, 0x63, 0x69, 0x61, 0x6c, 0x69, 0x7a, 0x65, 0x64, 0x2e, 0x68, 0x70, 0x70, 0x00
	.type		__unnamed_1,@object
	.size		__unnamed_1,(.L_0 - __unnamed_1)
__unnamed_1:
        /*0072*/ 	.byte	0x76, 0x6f, 0x69, 0x64, 0x20, 0x63, 0x75, 0x74, 0x6c, 0x61, 0x73, 0x73, 0x3a, 0x3a, 0x67, 0x65
        /* <DEDUP_REMOVED lines=181> */
        /*0bd2*/ 	.byte	0x5d, 0x00
.L_0:


//--------------------- .nv.shared._ZN7cutlass13device_kernelINS_4gemm6kernel13GemmUniversalIN4cute5tupleIJiiiiEEENS1_10collective13CollectiveMmaINS1_34MainloopSm90TmaGmmaWarpSpecializedILi2ENS5_IJNS4_1CILi2EEENSA_ILi1EEESC_EEENS1_35KernelTmaWarpSpecializedCooperativeEEENS5_IJNSA_ILi256EEENSA_ILi128EEESH_EEENS_10bfloat16_tENS5_IJlSC_lEEESJ_SK_NS4_8TiledMMAINS4_8MMA_AtomIJNS4_4SM904GMMA28MMA_64x128x16_F32BF16BF16_SSILNSO_5MajorE0ELSQ_0ELNSO_7ScaleInE1ELSR_1EEEEEENS4_6LayoutISD_NS5_IJSC_NSA_ILi0EEESV_EEEEENS5_IJNS4_10UnderscoreESY_SY_EEEEENS4_13SM90_TMA_LOADENS4_14ComposedLayoutINS4_7SwizzleILi3ELi4ELi3EEENS4_18smem_ptr_flag_bitsILi16EEENSU_INS5_IJNSA_ILi8EEENSA_ILi64EEEEEENS5_IJS18_SC_EEEEEEEvNS4_8identityENS4_23SM90_TMA_LOAD_MULTICASTES1C_vS1D_EENS_8epilogue10collective6detail29Sm90TmaWarpSpecializedAdapterINS1H_15DefaultEpilogueISJ_SK_SK_NS1G_6thread17LinearCombinationISJ_Li1EffLNS1L_9ScaleType4KindE0ELNS_15FloatRoundStyleE2ESJ_EENS1_15EpilogueDefaultEEEEEvvEEEEvNT_6ParamsE --------------------------
	.section	.nv.shared._ZN7cutlass13device_kernelINS_4gemm6kernel13GemmUniversalIN4cute5tupleIJiiiiEEENS1_10collective13CollectiveMmaINS1_34MainloopSm90TmaGmmaWarpSpecializedILi2ENS5_IJNS4_1CILi2EEENSA_ILi1EEESC_EEENS1_35KernelTmaWarpSpecializedCooperativeEEENS5_IJNSA_ILi256EEENSA_ILi128EEESH_EEENS_10bfloat16_tENS5_IJlSC_lEEESJ_SK_NS4_8TiledMMAINS4_8MMA_AtomIJNS4_4SM904GMMA28MMA_64x128x16_F32BF16BF16_SSILNSO_5MajorE0ELSQ_0ELNSO_7ScaleInE1ELSR_1EEEEEENS4_6LayoutISD_NS5_IJSC_NSA_ILi0EEESV_EEEEENS5_IJNS4_10UnderscoreESY_SY_EEEEENS4_13SM90_TMA_LOADENS4_14ComposedLayoutINS4_7SwizzleILi3ELi4ELi3EEENS4_18smem_ptr_flag_bitsILi16EEENSU_INS5_IJNSA_ILi8EEENSA_ILi64EEEEEENS5_IJS18_SC_EEEEEEEvNS4_8identityENS4_23SM90_TMA_LOAD_MULTICASTES1C_vS1D_EENS_8epilogue10collective6detail29Sm90TmaWarpSpecializedAdapterINS1H_15DefaultEpilogueISJ_SK_SK_NS1G_6thread17LinearCombinationISJ_Li1EffLNS1L_9ScaleType4KindE0ELNS_15FloatRoundStyleE2ESJ_EENS1_15EpilogueDefaultEEEEEvvEEEEvNT_6ParamsE,"aw",@nobits
	.sectionflags	@""
	.align	16
	.zero		1024


//--------------------- .nv.shared.reserved.0     --------------------------
	.section	.nv.shared.reserved.0,"aw",@nobits
	.weak		__nv_reservedSMEM_offset_0_alias
	.size		__nv_reservedSMEM_offset_0_alias, 0, 0
	.other		__nv_reservedSMEM_offset_0_alias,@"STO_CUDA_RESERVED_SHARED STV_DEFAULT"
__nv_reservedSMEM_offset_0_alias:
	.zero		0


//--------------------- .nv.global                --------------------------
	.section	.nv.global,"aw",@nobits
.nv.global:
	.type		_ZN40_INTERNAL_fff4a3f8_4_k_cu_5cfd613a_274154cute1_E,@object
	.size		_ZN40_INTERNAL_fff4a3f8_4_k_cu_5cfd613a_274154cute1_E,(_ZN40_INTERNAL_fff4a3f8_4_k_cu_5cfd613a_274154cuda3std3__45__cpo6cbeginE - _ZN40_INTERNAL_fff4a3f8_4_k_cu_5cfd613a_274154cute1_E)
_ZN40_INTERNAL_fff4a3f8_4_k_cu_5cfd613a_274154cute1_E:
	.zero		1
	.type		_ZN40_INTERNAL_fff4a3f8_4_k_cu_5cfd613a_274154cuda3std3__45__cpo6cbeginE,@object
	.size		_ZN40_INTERNAL_fff4a3f8_4_k_cu_5cfd613a_274154cuda3std3__45__cpo6cbeginE,(_ZN40_INTERNAL_fff4a3f8_4_k_cu_5cfd613a_274154cuda3std3__48in_placeE - _ZN40_INTERNAL_fff4a3f8_4_k_cu_5cfd613a_274154cuda3std3__45__cpo6cbeginE)
_ZN40_INTERNAL_fff4a3f8_4_k_cu_5cfd613a_274154cuda3std3__45__cpo6cbeginE:
	.zero		1
	.type		_ZN40_INTERNAL_fff4a3f8_4_k_cu_5cfd613a_274154cuda3std3__48in_placeE,@object
	.size		_ZN40_INTERNAL_fff4a3f8_4_k_cu_5cfd613a_274154cuda3std3__48in_placeE,(_ZN40_INTERNAL_fff4a3f8_4_k_cu_5cfd613a_274154cuda3std6ranges3__45__cpo9iter_moveE - _ZN40_INTERNAL_fff4a3f8_4_k_cu_5cfd613a_274154cuda3std3__48in_placeE)
_ZN40_INTERNAL_fff4a3f8_4_k_cu_5cfd613a_274154cuda3std3__48in_placeE:
	.zero		1
	.type		_ZN40_INTERNAL_fff4a3f8_4_k_cu_5cfd613a_274154cuda3std6ranges3__45__cpo9iter_moveE,@object
	.size		_ZN40_INTERNAL_fff4a3f8_4_k_cu_5cfd613a_274154cuda3std6ranges3__45__cpo9iter_moveE,(_ZN40_INTERNAL_fff4a3f8_4_k_cu_5cfd613a_274154cuda3std3__45__cpo5beginE - _ZN40_INTERNAL_fff4a3f8_4_k_cu_5cfd613a_274154cuda3std6ranges3__45__cpo9iter_moveE)
_ZN40_INTERNAL_fff4a3f8_4_k_cu_5cfd613a_274154cuda3std6ranges3__45__cpo9iter_moveE:
	.zero		1
	.type		_ZN40_INTERNAL_fff4a3f8_4_k_cu_5cfd613a_274154cuda3std3__45__cpo5beginE,@object
	.size		_ZN40_INTERNAL_fff4a3f8_4_k_cu_5cfd613a_274154cuda3std3__45__cpo5beginE,(_ZN40_INTERNAL_fff4a3f8_4_k_cu_5cfd613a_274154cuda3std3__442_GLOBAL__N__fff4a3f8_4_k_cu_5cfd613a_274156ignoreE - _ZN40_INTERNAL_fff4a3f8_4_k_cu_5cfd613a_274154cuda3std3__45__cpo5beginE)
_ZN40_INTERNAL_fff4a3f8_4_k_cu_5cfd613a_274154cuda3std3__45__cpo5beginE:
	.zero		1
	.type		_ZN40_INTERNAL_fff4a3f8_4_k_cu_5cfd613a_274154cuda3std3__442_GLOBAL__N__fff4a3f8_4_k_cu_5cfd613a_274156ignoreE,@object
	.size		_ZN40_INTERNAL_fff4a3f8_4_k_cu_5cfd613a_274154cuda3std3__442_GLOBAL__N__fff4a3f8_4_k_cu_5cfd613a_274156ignoreE,(_ZN40_INTERNAL_fff4a3f8_4_k_cu_5cfd613a_274154cute7productE - _ZN40_INTERNAL_fff4a3f8_4_k_cu_5cfd613a_274154cuda3std3__442_GLOBAL__N__fff4a3f8_4_k_cu_5cfd613a_274156ignoreE)
_ZN40_INTERNAL_fff4a3f8_4_k_cu_5cfd613a_274154cuda3std3__442_GLOBAL__N__fff4a3f8_4_k_cu_5cfd613a_274156ignoreE:
	.zero		1
	.type		_ZN40_INTERNAL_fff4a3f8_4_k_cu_5cfd613a_274154cute7productE,@object
	.size		_ZN40_INTERNAL_fff4a3f8_4_k_cu_5cfd613a_274154cute7productE,(_ZN40_INTERNAL_fff4a3f8_4_k_cu_5cfd613a_274154cuda3std3__45__cpo3endE - _ZN40_INTERNAL_fff4a3f8_4_k_cu_5cfd613a_274154cute7productE)
_ZN40_INTERNAL_fff4a3f8_4_k_cu_5cfd613a_274154cute7productE:
	.zero		1
	.type		_ZN40_INTERNAL_fff4a3f8_4_k_cu_5cfd613a_274154cuda3std3__45__cpo3endE,@object
	.size		_ZN40_INTERNAL_fff4a3f8_4_k_cu_5cfd613a_274154cuda3std3__45__cpo3endE,(_ZN40_INTERNAL_fff4a3f8_4_k_cu_5cfd613a_274154cuda3std3__419piecewise_constructE - _ZN40_INTERNAL_fff4a3f8_4_k_cu_5cfd613a_274154cuda3std3__45__cpo3endE)
_ZN40_INTERNAL_fff4a3f8_4_k_cu_5cfd613a_274154cuda3std3__45__cpo3endE:
	.zero		1
	.type		_ZN40_INTERNAL_fff4a3f8_4_k_cu_5cfd613a_274154cuda3std3__419piecewise_constructE,@object
	.size		_ZN40_INTERNAL_fff4a3f8_4_k_cu_5cfd613a_274154cuda3std3__419piecewise_constructE,(_ZN40_INTERNAL_fff4a3f8_4_k_cu_5cfd613a_274154cuda3std3__45__cpo4cendE - _ZN40_INTERNAL_fff4a3f8_4_k_cu_5cfd613a_274154cuda3std3__419piecewise_constructE)
_ZN40_INTERNAL_fff4a3f8_4_k_cu_5cfd613a_274154cuda3std3__419piecewise_constructE:
	.zero		1
	.type		_ZN40_INTERNAL_fff4a3f8_4_k_cu_5cfd613a_274154cuda3std3__45__cpo4cendE,@object
	.size		_ZN40_INTERNAL_fff4a3f8_4_k_cu_5cfd613a_274154cuda3std3__45__cpo4cendE,(_ZN40_INTERNAL_fff4a3f8_4_k_cu_5cfd613a_274154cuda3std6ranges3__45__cpo4swapE - _ZN40_INTERNAL_fff4a3f8_4_k_cu_5cfd613a_274154cuda3std3__45__cpo4cendE)
_ZN40_INTERNAL_fff4a3f8_4_k_cu_5cfd613a_274154cuda3std3__45__cpo4cendE:
	.zero		1
	.type		_ZN40_INTERNAL_fff4a3f8_4_k_cu_5cfd613a_274154cuda3std6ranges3__45__cpo4swapE,@object
	.size		_ZN40_INTERNAL_fff4a3f8_4_k_cu_5cfd613a_274154cuda3std6ranges3__45__cpo4swapE,(.L_8 - _ZN40_INTERNAL_fff4a3f8_4_k_cu_5cfd613a_274154cuda3std6ranges3__45__cpo4swapE)
_ZN40_INTERNAL_fff4a3f8_4_k_cu_5cfd613a_274154cuda3std6ranges3__45__cpo4swapE:
	.zero		1
.L_8:


//--------------------- .nv.constant0._ZN7cutlass13device_kernelINS_4gemm6kernel13GemmUniversalIN4cute5tupleIJiiiiEEENS1_10collective13CollectiveMmaINS1_34MainloopSm90TmaGmmaWarpSpecializedILi2ENS5_IJNS4_1CILi2EEENSA_ILi1EEESC_EEENS1_35KernelTmaWarpSpecializedCooperativeEEENS5_IJNSA_ILi256EEENSA_ILi128EEESH_EEENS_10bfloat16_tENS5_IJlSC_lEEESJ_SK_NS4_8TiledMMAINS4_8MMA_AtomIJNS4_4SM904GMMA28MMA_64x128x16_F32BF16BF16_SSILNSO_5MajorE0ELSQ_0ELNSO_7ScaleInE1ELSR_1EEEEEENS4_6LayoutISD_NS5_IJSC_NSA_ILi0EEESV_EEEEENS5_IJNS4_10UnderscoreESY_SY_EEEEENS4_13SM90_TMA_LOADENS4_14ComposedLayoutINS4_7SwizzleILi3ELi4ELi3EEENS4_18smem_ptr_flag_bitsILi16EEENSU_INS5_IJNSA_ILi8EEENSA_ILi64EEEEEENS5_IJS18_SC_EEEEEEEvNS4_8identityENS4_23SM90_TMA_LOAD_MULTICASTES1C_vS1D_EENS_8epilogue10collective6detail29Sm90TmaWarpSpecializedAdapterINS1H_15DefaultEpilogueISJ_SK_SK_NS1G_6thread17LinearCombinationISJ_Li1EffLNS1L_9ScaleType4KindE0ELNS_15FloatRoundStyleE2ESJ_EENS1_15EpilogueDefaultEEEEEvvEEEEvNT_6ParamsE --------------------------
	.section	.nv.constant0._ZN7cutlass13device_kernelINS_4gemm6kernel13GemmUniversalIN4cute5tupleIJiiiiEEENS1_10collective13CollectiveMmaINS1_34MainloopSm90TmaGmmaWarpSpecializedILi2ENS5_IJNS4_1CILi2EEENSA_ILi1EEESC_EEENS1_35KernelTmaWarpSpecializedCooperativeEEENS5_IJNSA_ILi256EEENSA_ILi128EEESH_EEENS_10bfloat16_tENS5_IJlSC_lEEESJ_SK_NS4_8TiledMMAINS4_8MMA_AtomIJNS4_4SM904GMMA28MMA_64x128x16_F32BF16BF16_SSILNSO_5MajorE0ELSQ_0ELNSO_7ScaleInE1ELSR_1EEEEEENS4_6LayoutISD_NS5_IJSC_NSA_ILi0EEESV_EEEEENS5_IJNS4_10UnderscoreESY_SY_EEEEENS4_13SM90_TMA_LOADENS4_14ComposedLayoutINS4_7SwizzleILi3ELi4ELi3EEENS4_18smem_ptr_flag_bitsILi16EEENSU_INS5_IJNSA_ILi8EEENSA_ILi64EEEEEENS5_IJS18_SC_EEEEEEEvNS4_8identityENS4_23SM90_TMA_LOAD_MULTICASTES1C_vS1D_EENS_8epilogue10collective6detail29Sm90TmaWarpSpecializedAdapterINS1H_15DefaultEpilogueISJ_SK_SK_NS1G_6thread17LinearCombinationISJ_Li1EffLNS1L_9ScaleType4KindE0ELNS_15FloatRoundStyleE2ESJ_EENS1_15EpilogueDefaultEEEEEvvEEEEvNT_6ParamsE,"a",@progbits
	.sectionflags	@""
	.align	4
.nv.constant0._ZN7cutlass13device_kernelINS_4gemm6kernel13GemmUniversalIN4cute5tupleIJiiiiEEENS1_10collective13CollectiveMmaINS1_34MainloopSm90TmaGmmaWarpSpecializedILi2ENS5_IJNS4_1CILi2EEENSA_ILi1EEESC_EEENS1_35KernelTmaWarpSpecializedCooperativeEEENS5_IJNSA_ILi256EEENSA_ILi128EEESH_EEENS_10bfloat16_tENS5_IJlSC_lEEESJ_SK_NS4_8TiledMMAINS4_8MMA_AtomIJNS4_4SM904GMMA28MMA_64x128x16_F32BF16BF16_SSILNSO_5MajorE0ELSQ_0ELNSO_7ScaleInE1ELSR_1EEEEEENS4_6LayoutISD_NS5_IJSC_NSA_ILi0EEESV_EEEEENS5_IJNS4_10UnderscoreESY_SY_EEEEENS4_13SM90_TMA_LOADENS4_14ComposedLayoutINS4_7SwizzleILi3ELi4ELi3EEENS4_18smem_ptr_flag_bitsILi16EEENSU_INS5_IJNSA_ILi8EEENSA_ILi64EEEEEENS5_IJS18_SC_EEEEEEEvNS4_8identityENS4_23SM90_TMA_LOAD_MULTICASTES1C_vS1D_EENS_8epilogue10collective6detail29Sm90TmaWarpSpecializedAdapterINS1H_15DefaultEpilogueISJ_SK_SK_NS1G_6thread17LinearCombinationISJ_Li1EffLNS1L_9ScaleType4KindE0ELNS_15FloatRoundStyleE2ESJ_EENS1_15EpilogueDefaultEEEEEvvEEEEvNT_6ParamsE:
	.zero		1664


//--------------------- SYMBOLS --------------------------

	.type		.nv.reservedSmem.offset0,@object
	.size		.nv.reservedSmem.offset0,0x4
	.type		__assertfail,@function
